//
// Generated by NVIDIA NVVM Compiler
//
// Compiler Build ID: CL-36424714
// Cuda compilation tools, release 13.0, V13.0.88
// Based on NVVM 20.0.0
//

.version 9.0
.target sm_100
.address_size 64

	// .globl	_Z9setCurandyP17curandStateXORWOW
.global .align 4 .b8 precalc_xorwow_matrix[102400];
.global .align 4 .b8 precalc_xorwow_offset_matrix[102400];
.global .align 4 .b8 mrg32k3aM1[2304];
.global .align 4 .b8 mrg32k3aM2[2304];
.global .align 4 .b8 mrg32k3aM1SubSeq[2016];
.global .align 4 .b8 mrg32k3aM2SubSeq[2016];
.global .align 4 .b8 mrg32k3aM1Seq[2304];
.global .align 4 .b8 mrg32k3aM2Seq[2304];
.const .align 8 .b8 __cr_lgamma_table[72];

.visible .entry _Z9setCurandyP17curandStateXORWOW(
	.param .u64 _Z9setCurandyP17curandStateXORWOW_param_0,
	.param .u64 .ptr .align 1 _Z9setCurandyP17curandStateXORWOW_param_1
)
{
	.reg .pred 	%p<24>;
	.reg .b32 	%r<413>;
	.reg .b64 	%rd<19>;

	ld.param.u64 	%rd8, [_Z9setCurandyP17curandStateXORWOW_param_0];
	ld.param.u64 	%rd9, [_Z9setCurandyP17curandStateXORWOW_param_1];
	cvta.to.global.u64 	%rd10, %rd9;
	mov.u32 	%r182, %tid.x;
	mov.u32 	%r183, %ctaid.x;
	mov.u32 	%r184, %ntid.x;
	mad.lo.s32 	%r185, %r183, %r184, %r182;
	cvt.u64.u32 	%rd18, %r185;
	mul.wide.u32 	%rd11, %r185, 48;
	add.s64 	%rd2, %rd10, %rd11;
	cvt.u32.u64 	%r186, %rd8;
	xor.b32  	%r187, %r186, -1429050551;
	mul.lo.s32 	%r188, %r187, 1099087573;
	{ .reg .b32 tmp; mov.b64 {tmp, %r189}, %rd8; }
	xor.b32  	%r190, %r189, -136515619;
	mul.lo.s32 	%r191, %r190, -1703105765;
	add.s32 	%r192, %r188, %r191;
	add.s32 	%r193, %r192, 6615241;
	add.s32 	%r194, %r188, 123456789;
	st.global.v2.u32 	[%rd2], {%r193, %r194};
	xor.b32  	%r195, %r188, 362436069;
	add.s32 	%r196, %r191, 521288629;
	st.global.v2.u32 	[%rd2+8], {%r195, %r196};
	xor.b32  	%r197, %r191, 88675123;
	add.s32 	%r198, %r188, 5783321;
	st.global.v2.u32 	[%rd2+16], {%r197, %r198};
	setp.eq.s32 	%p1, %r185, 0;
	@%p1 bra 	$L__BB0_42;
	mov.b32 	%r319, 0;
$L__BB0_2:
	and.b64  	%rd4, %rd18, 3;
	setp.eq.s64 	%p2, %rd4, 0;
	@%p2 bra 	$L__BB0_41;
	mul.wide.u32 	%rd12, %r319, 3200;
	mov.u64 	%rd13, precalc_xorwow_matrix;
	add.s64 	%rd5, %rd13, %rd12;
	cvt.u32.u64 	%r2, %rd4;
	mov.b32 	%r320, 0;
$L__BB0_4:
	mov.b32 	%r333, 0;
	mov.u32 	%r334, %r333;
	mov.u32 	%r335, %r333;
	mov.u32 	%r336, %r333;
	mov.u32 	%r337, %r333;
	mov.u32 	%r326, %r333;
$L__BB0_5:
	mul.wide.u32 	%rd14, %r326, 4;
	add.s64 	%rd15, %rd2, %rd14;
	ld.global.u32 	%r10, [%rd15+4];
	shl.b32 	%r11, %r326, 5;
	mov.b32 	%r332, 0;
$L__BB0_6:
	.pragma "nounroll";
	shr.u32 	%r203, %r10, %r332;
	and.b32  	%r204, %r203, 1;
	setp.eq.b32 	%p3, %r204, 1;
	not.pred 	%p4, %p3;
	add.s32 	%r205, %r11, %r332;
	mul.lo.s32 	%r206, %r205, 5;
	mul.wide.u32 	%rd16, %r206, 4;
	add.s64 	%rd6, %rd5, %rd16;
	@%p4 bra 	$L__BB0_8;
	ld.global.u32 	%r207, [%rd6];
	xor.b32  	%r337, %r337, %r207;
	ld.global.u32 	%r208, [%rd6+4];
	xor.b32  	%r336, %r336, %r208;
	ld.global.u32 	%r209, [%rd6+8];
	xor.b32  	%r335, %r335, %r209;
	ld.global.u32 	%r210, [%rd6+12];
	xor.b32  	%r334, %r334, %r210;
	ld.global.u32 	%r211, [%rd6+16];
	xor.b32  	%r333, %r333, %r211;
$L__BB0_8:
	and.b32  	%r213, %r203, 2;
	setp.eq.s32 	%p5, %r213, 0;
	@%p5 bra 	$L__BB0_10;
	ld.global.u32 	%r214, [%rd6+20];
	xor.b32  	%r337, %r337, %r214;
	ld.global.u32 	%r215, [%rd6+24];
	xor.b32  	%r336, %r336, %r215;
	ld.global.u32 	%r216, [%rd6+28];
	xor.b32  	%r335, %r335, %r216;
	ld.global.u32 	%r217, [%rd6+32];
	xor.b32  	%r334, %r334, %r217;
	ld.global.u32 	%r218, [%rd6+36];
	xor.b32  	%r333, %r333, %r218;
$L__BB0_10:
	and.b32  	%r220, %r203, 4;
	setp.eq.s32 	%p6, %r220, 0;
	@%p6 bra 	$L__BB0_12;
	ld.global.u32 	%r221, [%rd6+40];
	xor.b32  	%r337, %r337, %r221;
	ld.global.u32 	%r222, [%rd6+44];
	xor.b32  	%r336, %r336, %r222;
	ld.global.u32 	%r223, [%rd6+48];
	xor.b32  	%r335, %r335, %r223;
	ld.global.u32 	%r224, [%rd6+52];
	xor.b32  	%r334, %r334, %r224;
	ld.global.u32 	%r225, [%rd6+56];
	xor.b32  	%r333, %r333, %r225;
$L__BB0_12:
	and.b32  	%r227, %r203, 8;
	setp.eq.s32 	%p7, %r227, 0;
	@%p7 bra 	$L__BB0_14;
	ld.global.u32 	%r228, [%rd6+60];
	xor.b32  	%r337, %r337, %r228;
	ld.global.u32 	%r229, [%rd6+64];
	xor.b32  	%r336, %r336, %r229;
	ld.global.u32 	%r230, [%rd6+68];
	xor.b32  	%r335, %r335, %r230;
	ld.global.u32 	%r231, [%rd6+72];
	xor.b32  	%r334, %r334, %r231;
	ld.global.u32 	%r232, [%rd6+76];
	xor.b32  	%r333, %r333, %r232;
$L__BB0_14:
	and.b32  	%r234, %r203, 16;
	setp.eq.s32 	%p8, %r234, 0;
	@%p8 bra 	$L__BB0_16;
	ld.global.u32 	%r235, [%rd6+80];
	xor.b32  	%r337, %r337, %r235;
	ld.global.u32 	%r236, [%rd6+84];
	xor.b32  	%r336, %r336, %r236;
	ld.global.u32 	%r237, [%rd6+88];
	xor.b32  	%r335, %r335, %r237;
	ld.global.u32 	%r238, [%rd6+92];
	xor.b32  	%r334, %r334, %r238;
	ld.global.u32 	%r239, [%rd6+96];
	xor.b32  	%r333, %r333, %r239;
$L__BB0_16:
	and.b32  	%r241, %r203, 32;
	setp.eq.s32 	%p9, %r241, 0;
	@%p9 bra 	$L__BB0_18;
	ld.global.u32 	%r242, [%rd6+100];
	xor.b32  	%r337, %r337, %r242;
	ld.global.u32 	%r243, [%rd6+104];
	xor.b32  	%r336, %r336, %r243;
	ld.global.u32 	%r244, [%rd6+108];
	xor.b32  	%r335, %r335, %r244;
	ld.global.u32 	%r245, [%rd6+112];
	xor.b32  	%r334, %r334, %r245;
	ld.global.u32 	%r246, [%rd6+116];
	xor.b32  	%r333, %r333, %r246;
$L__BB0_18:
	and.b32  	%r248, %r203, 64;
	setp.eq.s32 	%p10, %r248, 0;
	@%p10 bra 	$L__BB0_20;
	ld.global.u32 	%r249, [%rd6+120];
	xor.b32  	%r337, %r337, %r249;
	ld.global.u32 	%r250, [%rd6+124];
	xor.b32  	%r336, %r336, %r250;
	ld.global.u32 	%r251, [%rd6+128];
	xor.b32  	%r335, %r335, %r251;
	ld.global.u32 	%r252, [%rd6+132];
	xor.b32  	%r334, %r334, %r252;
	ld.global.u32 	%r253, [%rd6+136];
	xor.b32  	%r333, %r333, %r253;
$L__BB0_20:
	and.b32  	%r255, %r203, 128;
	setp.eq.s32 	%p11, %r255, 0;
	@%p11 bra 	$L__BB0_22;
	ld.global.u32 	%r256, [%rd6+140];
	xor.b32  	%r337, %r337, %r256;
	ld.global.u32 	%r257, [%rd6+144];
	xor.b32  	%r336, %r336, %r257;
	ld.global.u32 	%r258, [%rd6+148];
	xor.b32  	%r335, %r335, %r258;
	ld.global.u32 	%r259, [%rd6+152];
	xor.b32  	%r334, %r334, %r259;
	ld.global.u32 	%r260, [%rd6+156];
	xor.b32  	%r333, %r333, %r260;
$L__BB0_22:
	and.b32  	%r262, %r203, 256;
	setp.eq.s32 	%p12, %r262, 0;
	@%p12 bra 	$L__BB0_24;
	ld.global.u32 	%r263, [%rd6+160];
	xor.b32  	%r337, %r337, %r263;
	ld.global.u32 	%r264, [%rd6+164];
	xor.b32  	%r336, %r336, %r264;
	ld.global.u32 	%r265, [%rd6+168];
	xor.b32  	%r335, %r335, %r265;
	ld.global.u32 	%r266, [%rd6+172];
	xor.b32  	%r334, %r334, %r266;
	ld.global.u32 	%r267, [%rd6+176];
	xor.b32  	%r333, %r333, %r267;
$L__BB0_24:
	and.b32  	%r269, %r203, 512;
	setp.eq.s32 	%p13, %r269, 0;
	@%p13 bra 	$L__BB0_26;
	ld.global.u32 	%r270, [%rd6+180];
	xor.b32  	%r337, %r337, %r270;
	ld.global.u32 	%r271, [%rd6+184];
	xor.b32  	%r336, %r336, %r271;
	ld.global.u32 	%r272, [%rd6+188];
	xor.b32  	%r335, %r335, %r272;
	ld.global.u32 	%r273, [%rd6+192];
	xor.b32  	%r334, %r334, %r273;
	ld.global.u32 	%r274, [%rd6+196];
	xor.b32  	%r333, %r333, %r274;
$L__BB0_26:
	and.b32  	%r276, %r203, 1024;
	setp.eq.s32 	%p14, %r276, 0;
	@%p14 bra 	$L__BB0_28;
	ld.global.u32 	%r277, [%rd6+200];
	xor.b32  	%r337, %r337, %r277;
	ld.global.u32 	%r278, [%rd6+204];
	xor.b32  	%r336, %r336, %r278;
	ld.global.u32 	%r279, [%rd6+208];
	xor.b32  	%r335, %r335, %r279;
	ld.global.u32 	%r280, [%rd6+212];
	xor.b32  	%r334, %r334, %r280;
	ld.global.u32 	%r281, [%rd6+216];
	xor.b32  	%r333, %r333, %r281;
$L__BB0_28:
	and.b32  	%r283, %r203, 2048;
	setp.eq.s32 	%p15, %r283, 0;
	@%p15 bra 	$L__BB0_30;
	ld.global.u32 	%r284, [%rd6+220];
	xor.b32  	%r337, %r337, %r284;
	ld.global.u32 	%r285, [%rd6+224];
	xor.b32  	%r336, %r336, %r285;
	ld.global.u32 	%r286, [%rd6+228];
	xor.b32  	%r335, %r335, %r286;
	ld.global.u32 	%r287, [%rd6+232];
	xor.b32  	%r334, %r334, %r287;
	ld.global.u32 	%r288, [%rd6+236];
	xor.b32  	%r333, %r333, %r288;
$L__BB0_30:
	and.b32  	%r290, %r203, 4096;
	setp.eq.s32 	%p16, %r290, 0;
	@%p16 bra 	$L__BB0_32;
	ld.global.u32 	%r291, [%rd6+240];
	xor.b32  	%r337, %r337, %r291;
	ld.global.u32 	%r292, [%rd6+244];
	xor.b32  	%r336, %r336, %r292;
	ld.global.u32 	%r293, [%rd6+248];
	xor.b32  	%r335, %r335, %r293;
	ld.global.u32 	%r294, [%rd6+252];
	xor.b32  	%r334, %r334, %r294;
	ld.global.u32 	%r295, [%rd6+256];
	xor.b32  	%r333, %r333, %r295;
$L__BB0_32:
	and.b32  	%r297, %r203, 8192;
	setp.eq.s32 	%p17, %r297, 0;
	@%p17 bra 	$L__BB0_34;
	ld.global.u32 	%r298, [%rd6+260];
	xor.b32  	%r337, %r337, %r298;
	ld.global.u32 	%r299, [%rd6+264];
	xor.b32  	%r336, %r336, %r299;
	ld.global.u32 	%r300, [%rd6+268];
	xor.b32  	%r335, %r335, %r300;
	ld.global.u32 	%r301, [%rd6+272];
	xor.b32  	%r334, %r334, %r301;
	ld.global.u32 	%r302, [%rd6+276];
	xor.b32  	%r333, %r333, %r302;
$L__BB0_34:
	and.b32  	%r304, %r203, 16384;
	setp.eq.s32 	%p18, %r304, 0;
	@%p18 bra 	$L__BB0_36;
	ld.global.u32 	%r305, [%rd6+280];
	xor.b32  	%r337, %r337, %r305;
	ld.global.u32 	%r306, [%rd6+284];
	xor.b32  	%r336, %r336, %r306;
	ld.global.u32 	%r307, [%rd6+288];
	xor.b32  	%r335, %r335, %r307;
	ld.global.u32 	%r308, [%rd6+292];
	xor.b32  	%r334, %r334, %r308;
	ld.global.u32 	%r309, [%rd6+296];
	xor.b32  	%r333, %r333, %r309;
$L__BB0_36:
	and.b32  	%r311, %r203, 32768;
	setp.eq.s32 	%p19, %r311, 0;
	@%p19 bra 	$L__BB0_38;
	ld.global.u32 	%r312, [%rd6+300];
	xor.b32  	%r337, %r337, %r312;
	ld.global.u32 	%r313, [%rd6+304];
	xor.b32  	%r336, %r336, %r313;
	ld.global.u32 	%r314, [%rd6+308];
	xor.b32  	%r335, %r335, %r314;
	ld.global.u32 	%r315, [%rd6+312];
	xor.b32  	%r334, %r334, %r315;
	ld.global.u32 	%r316, [%rd6+316];
	xor.b32  	%r333, %r333, %r316;
$L__BB0_38:
	add.s32 	%r332, %r332, 16;
	setp.ne.s32 	%p20, %r332, 32;
	@%p20 bra 	$L__BB0_6;
	mad.lo.s32 	%r317, %r326, -31, %r11;
	add.s32 	%r326, %r317, 1;
	setp.ne.s32 	%p21, %r326, 5;
	@%p21 bra 	$L__BB0_5;
	st.global.u32 	[%rd2+4], %r337;
	st.global.u32 	[%rd2+8], %r336;
	st.global.u32 	[%rd2+12], %r335;
	st.global.u32 	[%rd2+16], %r334;
	st.global.u32 	[%rd2+20], %r333;
	add.s32 	%r320, %r320, 1;
	setp.lt.u32 	%p22, %r320, %r2;
	@%p22 bra 	$L__BB0_4;
$L__BB0_41:
	shr.u64 	%rd7, %rd18, 2;
	add.s32 	%r319, %r319, 1;
	setp.gt.u64 	%p23, %rd18, 3;
	mov.u64 	%rd18, %rd7;
	@%p23 bra 	$L__BB0_2;
$L__BB0_42:
	mov.b32 	%r318, 0;
	st.global.v2.u32 	[%rd2+24], {%r318, %r318};
	st.global.u32 	[%rd2+32], %r318;
	mov.b64 	%rd17, 0;
	st.global.u64 	[%rd2+40], %rd17;
	ret;

}
	// .globl	_Z5qinitPfS_i
.visible .entry _Z5qinitPfS_i(
	.param .u64 .ptr .align 1 _Z5qinitPfS_i_param_0,
	.param .u64 .ptr .align 1 _Z5qinitPfS_i_param_1,
	.param .u32 _Z5qinitPfS_i_param_2
)
{
	.reg .pred 	%p<2>;
	.reg .b32 	%r<7>;
	.reg .b64 	%rd<8>;

	ld.param.u64 	%rd1, [_Z5qinitPfS_i_param_0];
	ld.param.u64 	%rd2, [_Z5qinitPfS_i_param_1];
	ld.param.u32 	%r2, [_Z5qinitPfS_i_param_2];
	mov.u32 	%r3, %tid.x;
	mov.u32 	%r4, %ntid.x;
	mov.u32 	%r5, %ctaid.x;
	mad.lo.s32 	%r1, %r4, %r5, %r3;
	setp.ge.s32 	%p1, %r1, %r2;
	@%p1 bra 	$L__BB1_2;
	cvta.to.global.u64 	%rd3, %rd1;
	cvta.to.global.u64 	%rd4, %rd2;
	mul.wide.s32 	%rd5, %r1, 4;
	add.s64 	%rd6, %rd3, %rd5;
	mov.b32 	%r6, 0;
	st.global.u32 	[%rd6], %r6;
	add.s64 	%rd7, %rd4, %rd5;
	st.global.u32 	[%rd7], %r6;
$L__BB1_2:
	ret;

}
	// .globl	_Z18statistics_reset_dPfi
.visible .entry _Z18statistics_reset_dPfi(
	.param .u64 .ptr .align 1 _Z18statistics_reset_dPfi_param_0,
	.param .u32 _Z18statistics_reset_dPfi_param_1
)
{
	.reg .pred 	%p<2>;
	.reg .b32 	%r<8>;
	.reg .b64 	%rd<5>;

	ld.param.u64 	%rd1, [_Z18statistics_reset_dPfi_param_0];
	ld.param.u32 	%r2, [_Z18statistics_reset_dPfi_param_1];
	mov.u32 	%r3, %tid.x;
	mov.u32 	%r4, %ntid.x;
	mov.u32 	%r5, %ctaid.x;
	mad.lo.s32 	%r6, %r4, %r5, %r3;
	add.s32 	%r1, %r6, 1;
	setp.ge.s32 	%p1, %r1, %r2;
	@%p1 bra 	$L__BB2_2;
	cvta.to.global.u64 	%rd2, %rd1;
	mul.wide.s32 	%rd3, %r1, 4;
	add.s64 	%rd4, %rd2, %rd3;
	mov.b32 	%r7, 0;
	st.global.u32 	[%rd4], %r7;
$L__BB2_2:
	ret;

}
	// .globl	_Z6UpdatePfPKfS1_P17curandStateXORWOWS_S_S_iiiiiib
.visible .entry _Z6UpdatePfPKfS1_P17curandStateXORWOWS_S_S_iiiiiib(
	.param .u64 .ptr .align 1 _Z6UpdatePfPKfS1_P17curandStateXORWOWS_S_S_iiiiiib_param_0,
	.param .u64 .ptr .align 1 _Z6UpdatePfPKfS1_P17curandStateXORWOWS_S_S_iiiiiib_param_1,
	.param .u64 .ptr .align 1 _Z6UpdatePfPKfS1_P17curandStateXORWOWS_S_S_iiiiiib_param_2,
	.param .u64 .ptr .align 1 _Z6UpdatePfPKfS1_P17curandStateXORWOWS_S_S_iiiiiib_param_3,
	.param .u64 .ptr .align 1 _Z6UpdatePfPKfS1_P17curandStateXORWOWS_S_S_iiiiiib_param_4,
	.param .u64 .ptr .align 1 _Z6UpdatePfPKfS1_P17curandStateXORWOWS_S_S_iiiiiib_param_5,
	.param .u64 .ptr .align 1 _Z6UpdatePfPKfS1_P17curandStateXORWOWS_S_S_iiiiiib_param_6,
	.param .u32 _Z6UpdatePfPKfS1_P17curandStateXORWOWS_S_S_iiiiiib_param_7,
	.param .u32 _Z6UpdatePfPKfS1_P17curandStateXORWOWS_S_S_iiiiiib_param_8,
	.param .u32 _Z6UpdatePfPKfS1_P17curandStateXORWOWS_S_S_iiiiiib_param_9,
	.param .u32 _Z6UpdatePfPKfS1_P17curandStateXORWOWS_S_S_iiiiiib_param_10,
	.param .u32 _Z6UpdatePfPKfS1_P17curandStateXORWOWS_S_S_iiiiiib_param_11,
	.param .u32 _Z6UpdatePfPKfS1_P17curandStateXORWOWS_S_S_iiiiiib_param_12,
	.param .u8 _Z6UpdatePfPKfS1_P17curandStateXORWOWS_S_S_iiiiiib_param_13
)
{
	.reg .pred 	%p<18>;
	.reg .b16 	%rs<2>;
	.reg .b32 	%r<47>;
	.reg .b32 	%f<74>;
	.reg .b64 	%rd<27>;
	.reg .b64 	%fd<15>;

	ld.param.u64 	%rd9, [_Z6UpdatePfPKfS1_P17curandStateXORWOWS_S_S_iiiiiib_param_1];
	ld.param.u64 	%rd10, [_Z6UpdatePfPKfS1_P17curandStateXORWOWS_S_S_iiiiiib_param_2];
	ld.param.u64 	%rd5, [_Z6UpdatePfPKfS1_P17curandStateXORWOWS_S_S_iiiiiib_param_3];
	ld.param.u64 	%rd6, [_Z6UpdatePfPKfS1_P17curandStateXORWOWS_S_S_iiiiiib_param_4];
	ld.param.u64 	%rd7, [_Z6UpdatePfPKfS1_P17curandStateXORWOWS_S_S_iiiiiib_param_5];
	ld.param.u64 	%rd8, [_Z6UpdatePfPKfS1_P17curandStateXORWOWS_S_S_iiiiiib_param_6];
	ld.param.u32 	%r2, [_Z6UpdatePfPKfS1_P17curandStateXORWOWS_S_S_iiiiiib_param_8];
	ld.param.u32 	%r3, [_Z6UpdatePfPKfS1_P17curandStateXORWOWS_S_S_iiiiiib_param_9];
	ld.param.u32 	%r4, [_Z6UpdatePfPKfS1_P17curandStateXORWOWS_S_S_iiiiiib_param_10];
	ld.param.u32 	%r5, [_Z6UpdatePfPKfS1_P17curandStateXORWOWS_S_S_iiiiiib_param_11];
	ld.param.s8 	%rs1, [_Z6UpdatePfPKfS1_P17curandStateXORWOWS_S_S_iiiiiib_param_13];
	cvta.to.global.u64 	%rd11, %rd10;
	cvta.to.global.u64 	%rd12, %rd9;
	mov.u32 	%r6, %tid.x;
	mov.u32 	%r7, %ntid.x;
	mov.u32 	%r8, %ctaid.x;
	mad.lo.s32 	%r1, %r7, %r8, %r6;
	add.s32 	%r9, %r1, 1;
	setp.le.s32 	%p1, %r3, %r1;
	setp.lt.s32 	%p2, %r1, %r4;
	and.pred  	%p3, %p1, %p2;
	selp.u32 	%r10, 1, 0, %p3;
	setp.le.s32 	%p4, %r3, %r9;
	setp.lt.s32 	%p5, %r9, %r4;
	and.pred  	%p6, %p4, %p5;
	selp.u32 	%r11, 1, 0, %p6;
	not.pred 	%p7, %p3;
	selp.u32 	%r12, 1, 0, %p7;
	add.s32 	%r13, %r10, %r12;
	cvt.rn.f32.u32 	%f13, %r13;
	not.pred 	%p8, %p6;
	selp.u32 	%r14, 1, 0, %p8;
	add.s32 	%r15, %r11, %r14;
	cvt.rn.f32.u32 	%f14, %r15;
	mul.wide.s32 	%rd13, %r1, 4;
	add.s64 	%rd1, %rd12, %rd13;
	ld.global.f32 	%f15, [%rd1+8];
	ld.global.f32 	%f73, [%rd1+4];
	sub.f32 	%f16, %f15, %f73;
	mul.f32 	%f2, %f16, %f14;
	ld.global.f32 	%f17, [%rd1];
	sub.f32 	%f18, %f73, %f17;
	mul.f32 	%f3, %f18, %f13;
	cvt.rn.f32.u32 	%f19, %r11;
	mul.f32 	%f20, %f16, %f19;
	mul.f32 	%f21, %f16, %f20;
	cvt.rn.f32.u32 	%f22, %r10;
	sub.f32 	%f23, %f17, %f73;
	mul.f32 	%f24, %f23, %f22;
	mul.f32 	%f25, %f23, %f24;
	mul.f32 	%f4, %f23, %f25;
	fma.rn.f32 	%f5, %f16, %f21, %f4;
	add.s64 	%rd2, %rd11, %rd13;
	ld.global.f32 	%f26, [%rd2+4];
	sub.f32 	%f6, %f73, %f26;
	setp.eq.s16 	%p9, %rs1, 0;
	setp.ge.s32 	%p10, %r1, %r2;
	and.pred  	%p11, %p10, %p9;
	setp.lt.s32 	%p12, %r9, %r5;
	mov.f64 	%fd14, 0d0000000000000000;
	and.pred  	%p13, %p12, %p11;
	@%p13 bra 	$L__BB3_5;
	cvta.to.global.u64 	%rd14, %rd6;
	cvta.to.global.u64 	%rd15, %rd5;
	add.s64 	%rd17, %rd14, %rd13;
	ld.global.f32 	%f7, [%rd17+4];
	mul.wide.s32 	%rd18, %r1, 48;
	add.s64 	%rd3, %rd15, %rd18;
	ld.global.u32 	%r16, [%rd3+72];
	setp.eq.s32 	%p14, %r16, 1;
	@%p14 bra 	$L__BB3_3;
	ld.global.v2.u32 	{%r17, %r18}, [%rd3+48];
	shr.u32 	%r19, %r18, 2;
	xor.b32  	%r20, %r19, %r18;
	ld.global.v2.u32 	{%r21, %r22}, [%rd3+56];
	ld.global.v2.u32 	{%r23, %r24}, [%rd3+64];
	shl.b32 	%r25, %r24, 4;
	shl.b32 	%r26, %r20, 1;
	xor.b32  	%r27, %r26, %r25;
	xor.b32  	%r28, %r27, %r20;
	xor.b32  	%r29, %r28, %r24;
	add.s32 	%r30, %r17, %r29;
	add.s32 	%r31, %r30, 362437;
	shr.u32 	%r32, %r21, 2;
	xor.b32  	%r33, %r32, %r21;
	st.global.v2.u32 	[%rd3+56], {%r23, %r24};
	shl.b32 	%r34, %r29, 4;
	shl.b32 	%r35, %r33, 1;
	xor.b32  	%r36, %r35, %r34;
	xor.b32  	%r37, %r36, %r33;
	xor.b32  	%r38, %r37, %r29;
	st.global.v2.u32 	[%rd3+64], {%r29, %r38};
	add.s32 	%r39, %r17, 724874;
	st.global.v2.u32 	[%rd3+48], {%r39, %r22};
	add.s32 	%r40, %r38, %r39;
	cvt.rn.f32.u32 	%f27, %r31;
	fma.rn.f32 	%f28, %f27, 0f2F800000, 0f2F000000;
	cvt.rn.f32.u32 	%f29, %r40;
	fma.rn.f32 	%f30, %f29, 0f30C90FDB, 0f30490FDB;
	setp.lt.f32 	%p15, %f28, 0f00800000;
	mul.f32 	%f31, %f28, 0f4B000000;
	selp.f32 	%f32, %f31, %f28, %p15;
	selp.f32 	%f33, 0fC1B80000, 0f00000000, %p15;
	mov.b32 	%r41, %f32;
	add.s32 	%r42, %r41, -1059760811;
	and.b32  	%r43, %r42, -8388608;
	sub.s32 	%r44, %r41, %r43;
	mov.b32 	%f34, %r44;
	cvt.rn.f32.s32 	%f35, %r43;
	fma.rn.f32 	%f36, %f35, 0f34000000, %f33;
	add.f32 	%f37, %f34, 0fBF800000;
	fma.rn.f32 	%f38, %f37, 0fBE055027, 0f3E1039F6;
	fma.rn.f32 	%f39, %f38, %f37, 0fBDF8CDCC;
	fma.rn.f32 	%f40, %f39, %f37, 0f3E0F2955;
	fma.rn.f32 	%f41, %f40, %f37, 0fBE2AD8B9;
	fma.rn.f32 	%f42, %f41, %f37, 0f3E4CED0B;
	fma.rn.f32 	%f43, %f42, %f37, 0fBE7FFF22;
	fma.rn.f32 	%f44, %f43, %f37, 0f3EAAAA78;
	fma.rn.f32 	%f45, %f44, %f37, 0fBF000000;
	mul.f32 	%f46, %f37, %f45;
	fma.rn.f32 	%f47, %f46, %f37, %f37;
	fma.rn.f32 	%f48, %f36, 0f3F317218, %f47;
	setp.gt.u32 	%p16, %r41, 2139095039;
	fma.rn.f32 	%f49, %f32, 0f7F800000, 0f7F800000;
	selp.f32 	%f50, %f49, %f48, %p16;
	setp.eq.f32 	%p17, %f32, 0f00000000;
	mul.f32 	%f51, %f50, 0fC0000000;
	selp.f32 	%f52, 0f7F800000, %f51, %p17;
	sqrt.rn.f32 	%f53, %f52;
	sin.approx.f32 	%f54, %f30;
	cos.approx.f32 	%f55, %f30;
	mul.f32 	%f72, %f53, %f54;
	mul.f32 	%f56, %f53, %f55;
	st.global.f32 	[%rd3+80], %f56;
	mov.b32 	%r45, 1;
	st.global.u32 	[%rd3+72], %r45;
	bra.uni 	$L__BB3_4;
$L__BB3_3:
	mov.b32 	%r46, 0;
	st.global.u32 	[%rd3+72], %r46;
	ld.global.f32 	%f72, [%rd3+80];
$L__BB3_4:
	mul.f32 	%f57, %f7, %f72;
	cvt.f64.f32 	%fd4, %f57;
	cvt.f64.f32 	%fd5, %f6;
	fma.rn.f64 	%fd6, %fd5, 0dBF847AE147AE147C, %fd4;
	cvt.rn.f32.f64 	%f58, %fd6;
	cvt.f64.f32 	%fd14, %f58;
	ld.global.f32 	%f73, [%rd1+4];
$L__BB3_5:
	ld.param.u64 	%rd26, [_Z6UpdatePfPKfS1_P17curandStateXORWOWS_S_S_iiiiiib_param_0];
	cvta.to.global.u64 	%rd19, %rd26;
	cvta.to.global.u64 	%rd20, %rd7;
	cvta.to.global.u64 	%rd21, %rd8;
	sub.f32 	%f59, %f2, %f3;
	add.f32 	%f60, %f59, %f5;
	fma.rn.f32 	%f61, %f73, 0f80000000, %f60;
	cvt.f64.f32 	%fd7, %f6;
	cvt.f64.f32 	%fd8, %f61;
	fma.rn.f64 	%fd9, %fd8, 0d3F647AE147AE147C, %fd7;
	add.f64 	%fd10, %fd14, %fd9;
	cvt.rn.f32.f64 	%f62, %fd10;
	add.f32 	%f63, %f73, %f62;
	add.s64 	%rd23, %rd19, %rd13;
	st.global.f32 	[%rd23+4], %f63;
	ld.global.f32 	%f64, [%rd2+4];
	sub.f32 	%f65, %f63, %f64;
	cvt.f64.f32 	%fd11, %f65;
	mul.f64 	%fd12, %fd11, 0d3FE0000000000000;
	mul.f64 	%fd13, %fd12, 0d4034000000000000;
	cvt.rn.f32.f64 	%f66, %fd13;
	sub.f32 	%f67, %f4, %f3;
	add.s64 	%rd24, %rd20, %rd13;
	ld.global.f32 	%f68, [%rd24+4];
	fma.rn.f32 	%f69, %f67, %f66, %f68;
	st.global.f32 	[%rd24+4], %f69;
	add.s64 	%rd25, %rd21, %rd13;
	ld.global.f32 	%f70, [%rd25+4];
	fma.rn.f32 	%f71, %f66, %f66, %f70;
	st.global.f32 	[%rd25+4], %f71;
	ret;

}


// ===== COMPILED SASS (sm_100) =====

	.target	sm_100

	.elftype	@"ET_EXEC"


//--------------------- .note.nv.tkinfo           --------------------------
	.section	.note.nv.tkinfo,"",@"SHT_NOTE"
	.sectionflags	@"SHF_NOTE_NV_TKINFO"
	.tkinfo
        /*0018*/ 	.word	0x00000002
        /*0030*/ 	.string	""
        /*0030*/ 	.string	"ptxas"
        /*0030*/ 	.string	"Cuda compilation tools, release 13.0, V13.0.88"
        /*0030*/ 	.string	"Build cuda_13.0.r13.0/compiler.36424714_0"
        /*0030*/ 	.string	"-arch sm_100 -m 64 "



//--------------------- .note.nv.cuinfo           --------------------------
	.section	.note.nv.cuinfo,"",@"SHT_NOTE"
	.sectionflags	@"SHF_NOTE_NV_CUINFO"
        /*0018*/ 	.short	0x0002
        /*001a*/ 	.short	0x0064
        /*001c*/ 	.short	0x0082
	.zero		2


//--------------------- .nv.info                  --------------------------
	.section	.nv.info,"",@"SHT_CUDA_INFO"
	.align	4


	//----- nvinfo : EIATTR_REGCOUNT
	.align		4
        /*0000*/ 	.byte	0x04, 0x2f
        /*0002*/ 	.short	(.L_10 - .L_9)
	.align		4
.L_9:
        /*0004*/ 	.word	index@(_Z9setCurandyP17curandStateXORWOW)
        /*0008*/ 	.word	0x0000001f


	//----- nvinfo : EIATTR_FRAME_SIZE
	.align		4
.L_10:
        /*000c*/ 	.byte	0x04, 0x11
        /*000e*/ 	.short	(.L_12 - .L_11)
	.align		4
.L_11:
        /*0010*/ 	.word	index@(_Z9setCurandyP17curandStateXORWOW)
        /*0014*/ 	.word	0x00000000


	//----- nvinfo : EIATTR_REGCOUNT
	.align		4
.L_12:
        /*0018*/ 	.byte	0x04, 0x2f
        /*001a*/ 	.short	(.L_14 - .L_13)
	.align		4
.L_13:
        /*001c*/ 	.word	index@(_Z5qinitPfS_i)
        /*0020*/ 	.word	0x0000000a


	//----- nvinfo : EIATTR_FRAME_SIZE
	.align		4
.L_14:
        /*0024*/ 	.byte	0x04, 0x11
        /*0026*/ 	.short	(.L_16 - .L_15)
	.align		4
.L_15:
        /*0028*/ 	.word	index@(_Z5qinitPfS_i)
        /*002c*/ 	.word	0x00000000


	//----- nvinfo : EIATTR_REGCOUNT
	.align		4
.L_16:
        /*0030*/ 	.byte	0x04, 0x2f
        /*0032*/ 	.short	(.L_18 - .L_17)
	.align		4
.L_17:
        /*0034*/ 	.word	index@(_Z18statistics_reset_dPfi)
        /*0038*/ 	.word	0x00000008


	//----- nvinfo : EIATTR_FRAME_SIZE
	.align		4
.L_18:
        /*003c*/ 	.byte	0x04, 0x11
        /*003e*/ 	.short	(.L_20 - .L_19)
	.align		4
.L_19:
        /*0040*/ 	.word	index@(_Z18statistics_reset_dPfi)
        /*0044*/ 	.word	0x00000000


	//----- nvinfo : EIATTR_REGCOUNT
	.align		4
.L_20:
        /*0048*/ 	.byte	0x04, 0x2f
        /*004a*/ 	.short	(.L_22 - .L_21)
	.align		4
.L_21:
        /*004c*/ 	.word	index@(_Z6UpdatePfPKfS1_P17curandStateXORWOWS_S_S_iiiiiib)
        /*0050*/ 	.word	0x0000001d


	//----- nvinfo : EIATTR_FRAME_SIZE
	.align		4
.L_22:
        /*0054*/ 	.byte	0x04, 0x11
        /*0056*/ 	.short	(.L_24 - .L_23)
	.align		4
.L_23:
        /*0058*/ 	.word	index@($__internal_0_$__cuda_sm20_sqrt_rn_f32_slowpath)
        /*005c*/ 	.word	0x00000000


	//----- nvinfo : EIATTR_FRAME_SIZE
	.align		4
.L_24:
        /*0060*/ 	.byte	0x04, 0x11
        /*0062*/ 	.short	(.L_26 - .L_25)
	.align		4
.L_25:
        /*0064*/ 	.word	index@(_Z6UpdatePfPKfS1_P17curandStateXORWOWS_S_S_iiiiiib)
        /*0068*/ 	.word	0x00000000


	//----- nvinfo : EIATTR_MIN_STACK_SIZE
	.align		4
.L_26:
        /*006c*/ 	.byte	0x04, 0x12
        /*006e*/ 	.short	(.L_28 - .L_27)
	.align		4
.L_27:
        /*0070*/ 	.word	index@(_Z6UpdatePfPKfS1_P17curandStateXORWOWS_S_S_iiiiiib)
        /*0074*/ 	.word	0x00000000


	//----- nvinfo : EIATTR_MIN_STACK_SIZE
	.align		4
.L_28:
        /*0078*/ 	.byte	0x04, 0x12
        /*007a*/ 	.short	(.L_30 - .L_29)
	.align		4
.L_29:
        /*007c*/ 	.word	index@(_Z18statistics_reset_dPfi)
        /*0080*/ 	.word	0x00000000


	//----- nvinfo : EIATTR_MIN_STACK_SIZE
	.align		4
.L_30:
        /*0084*/ 	.byte	0x04, 0x12
        /*0086*/ 	.short	(.L_32 - .L_31)
	.align		4
.L_31:
        /*0088*/ 	.word	index@(_Z5qinitPfS_i)
        /*008c*/ 	.word	0x00000000


	//----- nvinfo : EIATTR_MIN_STACK_SIZE
	.align		4
.L_32:
        /*0090*/ 	.byte	0x04, 0x12
        /*0092*/ 	.short	(.L_34 - .L_33)
	.align		4
.L_33:
        /*0094*/ 	.word	index@(_Z9setCurandyP17curandStateXORWOW)
        /*0098*/ 	.word	0x00000000
.L_34:


//--------------------- .nv.compat                --------------------------
	.section	.nv.compat,"",@"SHT_CUDA_COMPAT_INFO"
	.align	4
        /*0000*/ 	.byte	0x02, 0x09, 0x00, 0x00, 0x02, 0x02, 0x01, 0x00, 0x02, 0x05, 0x05, 0x00, 0x03, 0x07, 0x01, 0x01
        /*0010*/ 	.byte	0x02, 0x03, 0x00, 0x00, 0x02, 0x06, 0x01, 0x00, 0x04, 0x0b, 0x08, 0x00, 0x01, 0x00, 0x00, 0x00
        /*0020*/ 	.byte	0x00, 0x00, 0x00, 0x00


//--------------------- .nv.info._Z6UpdatePfPKfS1_P17curandStateXORWOWS_S_S_iiiiiib --------------------------
	.section	.nv.info._Z6UpdatePfPKfS1_P17curandStateXORWOWS_S_S_iiiiiib,"",@"SHT_CUDA_INFO"
	.sectionflags	@""
	.align	4


	//----- nvinfo : EIATTR_CUDA_API_VERSION
	.align		4
        /*0000*/ 	.byte	0x04, 0x37
        /*0002*/ 	.short	(.L_36 - .L_35)
.L_35:
        /*0004*/ 	.word	0x00000082


	//----- nvinfo : EIATTR_KPARAM_INFO
	.align		4
.L_36:
        /*0008*/ 	.byte	0x04, 0x17
        /*000a*/ 	.short	(.L_38 - .L_37)
.L_37:
        /*000c*/ 	.word	0x00000000
        /*0010*/ 	.short	0x000d
        /*0012*/ 	.short	0x0050
        /*0014*/ 	.byte	0x00, 0xf0, 0x05, 0x00


	//----- nvinfo : EIATTR_KPARAM_INFO
	.align		4
.L_38:
        /*0018*/ 	.byte	0x04, 0x17
        /*001a*/ 	.short	(.L_40 - .L_39)
.L_39:
        /*001c*/ 	.word	0x00000000
        /*0020*/ 	.short	0x000c
        /*0022*/ 	.short	0x004c
        /*0024*/ 	.byte	0x00, 0xf0, 0x11, 0x00


	//----- nvinfo : EIATTR_KPARAM_INFO
	.align		4
.L_40:
        /*0028*/ 	.byte	0x04, 0x17
        /*002a*/ 	.short	(.L_42 - .L_41)
.L_41:
        /*002c*/ 	.word	0x00000000
        /*0030*/ 	.short	0x000b
        /*0032*/ 	.short	0x0048
        /*0034*/ 	.byte	0x00, 0xf0, 0x11, 0x00


	//----- nvinfo : EIATTR_KPARAM_INFO
	.align		4
.L_42:
        /*0038*/ 	.byte	0x04, 0x17
        /*003a*/ 	.short	(.L_44 - .L_43)
.L_43:
        /*003c*/ 	.word	0x00000000
        /*0040*/ 	.short	0x000a
        /*0042*/ 	.short	0x0044
        /*0044*/ 	.byte	0x00, 0xf0, 0x11, 0x00


	//----- nvinfo : EIATTR_KPARAM_INFO
	.align		4
.L_44:
        /*0048*/ 	.byte	0x04, 0x17
        /*004a*/ 	.short	(.L_46 - .L_45)
.L_45:
        /*004c*/ 	.word	0x00000000
        /*0050*/ 	.short	0x0009
        /*0052*/ 	.short	0x0040
        /*0054*/ 	.byte	0x00, 0xf0, 0x11, 0x00


	//----- nvinfo : EIATTR_KPARAM_INFO
	.align		4
.L_46:
        /*0058*/ 	.byte	0x04, 0x17
        /*005a*/ 	.short	(.L_48 - .L_47)
.L_47:
        /*005c*/ 	.word	0x00000000
        /*0060*/ 	.short	0x0008
        /*0062*/ 	.short	0x003c
        /*0064*/ 	.byte	0x00, 0xf0, 0x11, 0x00


	//----- nvinfo : EIATTR_KPARAM_INFO
	.align		4
.L_48:
        /*0068*/ 	.byte	0x04, 0x17
        /*006a*/ 	.short	(.L_50 - .L_49)
.L_49:
        /*006c*/ 	.word	0x00000000
        /*0070*/ 	.short	0x0007
        /*0072*/ 	.short	0x0038
        /*0074*/ 	.byte	0x00, 0xf0, 0x11, 0x00


	//----- nvinfo : EIATTR_KPARAM_INFO
	.align		4
.L_50:
        /*0078*/ 	.byte	0x04, 0x17
        /*007a*/ 	.short	(.L_52 - .L_51)
.L_51:
        /*007c*/ 	.word	0x00000000
        /*0080*/ 	.short	0x0006
        /*0082*/ 	.short	0x0030
        /*0084*/ 	.byte	0x00, 0xf5, 0x21, 0x00


	//----- nvinfo : EIATTR_KPARAM_INFO
	.align		4
.L_52:
        /*0088*/ 	.byte	0x04, 0x17
        /*008a*/ 	.short	(.L_54 - .L_53)
.L_53:
        /*008c*/ 	.word	0x00000000
        /*0090*/ 	.short	0x0005
        /*0092*/ 	.short	0x0028
        /*0094*/ 	.byte	0x00, 0xf5, 0x21, 0x00


	//----- nvinfo : EIATTR_KPARAM_INFO
	.align		4
.L_54:
        /*0098*/ 	.byte	0x04, 0x17
        /*009a*/ 	.short	(.L_56 - .L_55)
.L_55:
        /*009c*/ 	.word	0x00000000
        /*00a0*/ 	.short	0x0004
        /*00a2*/ 	.short	0x0020
        /*00a4*/ 	.byte	0x00, 0xf5, 0x21, 0x00


	//----- nvinfo : EIATTR_KPARAM_INFO
	.align		4
.L_56:
        /*00a8*/ 	.byte	0x04, 0x17
        /*00aa*/ 	.short	(.L_58 - .L_57)
.L_57:
        /*00ac*/ 	.word	0x00000000
        /*00b0*/ 	.short	0x0003
        /*00b2*/ 	.short	0x0018
        /*00b4*/ 	.byte	0x00, 0xf5, 0x21, 0x00


	//----- nvinfo : EIATTR_KPARAM_INFO
	.align		4
.L_58:
        /*00b8*/ 	.byte	0x04, 0x17
        /*00ba*/ 	.short	(.L_60 - .L_59)
.L_59:
        /*00bc*/ 	.word	0x00000000
        /*00c0*/ 	.short	0x0002
        /*00c2*/ 	.short	0x0010
        /*00c4*/ 	.byte	0x00, 0xf5, 0x21, 0x00


	//----- nvinfo : EIATTR_KPARAM_INFO
	.align		4
.L_60:
        /*00c8*/ 	.byte	0x04, 0x17
        /*00ca*/ 	.short	(.L_62 - .L_61)
.L_61:
        /*00cc*/ 	.word	0x00000000
        /*00d0*/ 	.short	0x0001
        /*00d2*/ 	.short	0x0008
        /*00d4*/ 	.byte	0x00, 0xf5, 0x21, 0x00


	//----- nvinfo : EIATTR_KPARAM_INFO
	.align		4
.L_62:
        /*00d8*/ 	.byte	0x04, 0x17
        /*00da*/ 	.short	(.L_64 - .L_63)
.L_63:
        /*00dc*/ 	.word	0x00000000
        /*00e0*/ 	.short	0x0000
        /*00e2*/ 	.short	0x0000
        /*00e4*/ 	.byte	0x00, 0xf5, 0x21, 0x00


	//----- nvinfo : EIATTR_SPARSE_MMA_MASK
	.align		4
.L_64:
        /*00e8*/ 	.byte	0x03, 0x50
        /*00ea*/ 	.short	0x0000


	//----- nvinfo : EIATTR_MAXREG_COUNT
	.align		4
        /*00ec*/ 	.byte	0x03, 0x1b
        /*00ee*/ 	.short	0x00ff


	//----- nvinfo : EIATTR_MERCURY_ISA_VERSION
	.align		4
        /*00f0*/ 	.byte	0x03, 0x5f
        /*00f2*/ 	.short	0x0101


	//----- nvinfo : EIATTR_VRC_CTA_INIT_COUNT
	.align		4
        /*00f4*/ 	.byte	0x02, 0x4a
	.zero		1
	.zero		1


	//----- nvinfo : EIATTR_EXIT_INSTR_OFFSETS
	.align		4
        /*00f8*/ 	.byte	0x04, 0x1c
        /*00fa*/ 	.short	(.L_66 - .L_65)


	//   ....[0]....
.L_65:
        /*00fc*/ 	.word	0x00000b60


	//----- nvinfo : EIATTR_CRS_STACK_SIZE
	.align		4
.L_66:
        /*0100*/ 	.byte	0x04, 0x1e
        /*0102*/ 	.short	(.L_68 - .L_67)
.L_67:
        /*0104*/ 	.word	0x00000000


	//----- nvinfo : EIATTR_CBANK_PARAM_SIZE
	.align		4
.L_68:
        /*0108*/ 	.byte	0x03, 0x19
        /*010a*/ 	.short	0x0051


	//----- nvinfo : EIATTR_PARAM_CBANK
	.align		4
        /*010c*/ 	.byte	0x04, 0x0a
        /*010e*/ 	.short	(.L_70 - .L_69)
	.align		4
.L_69:
        /*0110*/ 	.word	index@(.nv.constant0._Z6UpdatePfPKfS1_P17curandStateXORWOWS_S_S_iiiiiib)
        /*0114*/ 	.short	0x0380
        /*0116*/ 	.short	0x0051


	//----- nvinfo : EIATTR_SW_WAR
	.align		4
.L_70:
        /*0118*/ 	.byte	0x04, 0x36
        /*011a*/ 	.short	(.L_72 - .L_71)
.L_71:
        /*011c*/ 	.word	0x00000008
.L_72:


//--------------------- .nv.info._Z18statistics_reset_dPfi --------------------------
	.section	.nv.info._Z18statistics_reset_dPfi,"",@"SHT_CUDA_INFO"
	.sectionflags	@""
	.align	4


	//----- nvinfo : EIATTR_CUDA_API_VERSION
	.align		4
        /*0000*/ 	.byte	0x04, 0x37
        /*0002*/ 	.short	(.L_74 - .L_73)
.L_73:
        /*0004*/ 	.word	0x00000082


	//----- nvinfo : EIATTR_KPARAM_INFO
	.align		4
.L_74:
        /*0008*/ 	.byte	0x04, 0x17
        /*000a*/ 	.short	(.L_76 - .L_75)
.L_75:
        /*000c*/ 	.word	0x00000000
        /*0010*/ 	.short	0x0001
        /*0012*/ 	.short	0x0008
        /*0014*/ 	.byte	0x00, 0xf0, 0x11, 0x00


	//----- nvinfo : EIATTR_KPARAM_INFO
	.align		4
.L_76:
        /*0018*/ 	.byte	0x04, 0x17
        /*001a*/ 	.short	(.L_78 - .L_77)
.L_77:
        /*001c*/ 	.word	0x00000000
        /*0020*/ 	.short	0x0000
        /*0022*/ 	.short	0x0000
        /*0024*/ 	.byte	0x00, 0xf5, 0x21, 0x00


	//----- nvinfo : EIATTR_SPARSE_MMA_MASK
	.align		4
.L_78:
        /*0028*/ 	.byte	0x03, 0x50
        /*002a*/ 	.short	0x0000


	//----- nvinfo : EIATTR_MAXREG_COUNT
	.align		4
        /*002c*/ 	.byte	0x03, 0x1b
        /*002e*/ 	.short	0x00ff


	//----- nvinfo : EIATTR_MERCURY_ISA_VERSION
	.align		4
        /*0030*/ 	.byte	0x03, 0x5f
        /*0032*/ 	.short	0x0101


	//----- nvinfo : EIATTR_VRC_CTA_INIT_COUNT
	.align		4
        /*0034*/ 	.byte	0x02, 0x4a
	.zero		1
	.zero		1


	//----- nvinfo : EIATTR_EXIT_INSTR_OFFSETS
	.align		4
        /*0038*/ 	.byte	0x04, 0x1c
        /*003a*/ 	.short	(.L_80 - .L_79)


	//   ....[0]....
.L_79:
        /*003c*/ 	.word	0x00000080


	//   ....[1]....
        /*0040*/ 	.word	0x000000d0


	//----- nvinfo : EIATTR_CBANK_PARAM_SIZE
	.align		4
.L_80:
        /*0044*/ 	.byte	0x03, 0x19
        /*0046*/ 	.short	0x000c


	//----- nvinfo : EIATTR_PARAM_CBANK
	.align		4
        /*0048*/ 	.byte	0x04, 0x0a
        /*004a*/ 	.short	(.L_82 - .L_81)
	.align		4
.L_81:
        /*004c*/ 	.word	index@(.nv.constant0._Z18statistics_reset_dPfi)
        /*0050*/ 	.short	0x0380
        /*0052*/ 	.short	0x000c


	//----- nvinfo : EIATTR_SW_WAR
	.align		4
.L_82:
        /*0054*/ 	.byte	0x04, 0x36
        /*0056*/ 	.short	(.L_84 - .L_83)
.L_83:
        /*0058*/ 	.word	0x00000008
.L_84:


//--------------------- .nv.info._Z5qinitPfS_i    --------------------------
	.section	.nv.info._Z5qinitPfS_i,"",@"SHT_CUDA_INFO"
	.sectionflags	@""
	.align	4


	//----- nvinfo : EIATTR_CUDA_API_VERSION
	.align		4
        /*0000*/ 	.byte	0x04, 0x37
        /*0002*/ 	.short	(.L_86 - .L_85)
.L_85:
        /*0004*/ 	.word	0x00000082


	//----- nvinfo : EIATTR_KPARAM_INFO
	.align		4
.L_86:
        /*0008*/ 	.byte	0x04, 0x17
        /*000a*/ 	.short	(.L_88 - .L_87)
.L_87:
        /*000c*/ 	.word	0x00000000
        /*0010*/ 	.short	0x0002
        /*0012*/ 	.short	0x0010
        /*0014*/ 	.byte	0x00, 0xf0, 0x11, 0x00


	//----- nvinfo : EIATTR_KPARAM_INFO
	.align		4
.L_88:
        /*0018*/ 	.byte	0x04, 0x17
        /*001a*/ 	.short	(.L_90 - .L_89)
.L_89:
        /*001c*/ 	.word	0x00000000
        /*0020*/ 	.short	0x0001
        /*0022*/ 	.short	0x0008
        /*0024*/ 	.byte	0x00, 0xf5, 0x21, 0x00


	//----- nvinfo : EIATTR_KPARAM_INFO
	.align		4
.L_90:
        /*0028*/ 	.byte	0x04, 0x17
        /*002a*/ 	.short	(.L_92 - .L_91)
.L_91:
        /*002c*/ 	.word	0x00000000
        /*0030*/ 	.short	0x0000
        /*0032*/ 	.short	0x0000
        /*0034*/ 	.byte	0x00, 0xf5, 0x21, 0x00


	//----- nvinfo : EIATTR_SPARSE_MMA_MASK
	.align		4
.L_92:
        /*0038*/ 	.byte	0x03, 0x50
        /*003a*/ 	.short	0x0000


	//----- nvinfo : EIATTR_MAXREG_COUNT
	.align		4
        /*003c*/ 	.byte	0x03, 0x1b
        /*003e*/ 	.short	0x00ff


	//----- nvinfo : EIATTR_MERCURY_ISA_VERSION
	.align		4
        /*0040*/ 	.byte	0x03, 0x5f
        /*0042*/ 	.short	0x0101


	//----- nvinfo : EIATTR_VRC_CTA_INIT_COUNT
	.align		4
        /*0044*/ 	.byte	0x02, 0x4a
	.zero		1
	.zero		1


	//----- nvinfo : EIATTR_EXIT_INSTR_OFFSETS
	.align		4
        /*0048*/ 	.byte	0x04, 0x1c
        /*004a*/ 	.short	(.L_94 - .L_93)


	//   ....[0]....
.L_93:
        /*004c*/ 	.word	0x00000070


	//   ....[1]....
        /*0050*/ 	.word	0x000000f0


	//----- nvinfo : EIATTR_CBANK_PARAM_SIZE
	.align		4
.L_94:
        /*0054*/ 	.byte	0x03, 0x19
        /*0056*/ 	.short	0x0014


	//----- nvinfo : EIATTR_PARAM_CBANK
	.align		4
        /*0058*/ 	.byte	0x04, 0x0a
        /*005a*/ 	.short	(.L_96 - .L_95)
	.align		4
.L_95:
        /*005c*/ 	.word	index@(.nv.constant0._Z5qinitPfS_i)
        /*0060*/ 	.short	0x0380
        /*0062*/ 	.short	0x0014


	//----- nvinfo : EIATTR_SW_WAR
	.align		4
.L_96:
        /*0064*/ 	.byte	0x04, 0x36
        /*0066*/ 	.short	(.L_98 - .L_97)
.L_97:
        /*0068*/ 	.word	0x00000008
.L_98:


//--------------------- .nv.info._Z9setCurandyP17curandStateXORWOW --------------------------
	.section	.nv.info._Z9setCurandyP17curandStateXORWOW,"",@"SHT_CUDA_INFO"
	.sectionflags	@""
	.align	4


	//----- nvinfo : EIATTR_CUDA_API_VERSION
	.align		4
        /*0000*/ 	.byte	0x04, 0x37
        /*0002*/ 	.short	(.L_100 - .L_99)
.L_99:
        /*0004*/ 	.word	0x00000082


	//----- nvinfo : EIATTR_KPARAM_INFO
	.align		4
.L_100:
        /*0008*/ 	.byte	0x04, 0x17
        /*000a*/ 	.short	(.L_102 - .L_101)
.L_101:
        /*000c*/ 	.word	0x00000000
        /*0010*/ 	.short	0x0001
        /*0012*/ 	.short	0x0008
        /*0014*/ 	.byte	0x00, 0xf5, 0x21, 0x00


	//----- nvinfo : EIATTR_KPARAM_INFO
	.align		4
.L_102:
        /*0018*/ 	.byte	0x04, 0x17
        /*001a*/ 	.short	(.L_104 - .L_103)
.L_103:
        /*001c*/ 	.word	0x00000000
        /*0020*/ 	.short	0x0000
        /*0022*/ 	.short	0x0000
        /*0024*/ 	.byte	0x00, 0xf0, 0x21, 0x00


	//----- nvinfo : EIATTR_SPARSE_MMA_MASK
	.align		4
.L_104:
        /*0028*/ 	.byte	0x03, 0x50
        /*002a*/ 	.short	0x0000


	//----- nvinfo : EIATTR_MAXREG_COUNT
	.align		4
        /*002c*/ 	.byte	0x03, 0x1b
        /*002e*/ 	.short	0x00ff


	//----- nvinfo : EIATTR_MERCURY_ISA_VERSION
	.align		4
        /*0030*/ 	.byte	0x03, 0x5f
        /*0032*/ 	.short	0x0101


	//----- nvinfo : EIATTR_VRC_CTA_INIT_COUNT
	.align		4
        /*0034*/ 	.byte	0x02, 0x4a
	.zero		1
	.zero		1


	//----- nvinfo : EIATTR_EXIT_INSTR_OFFSETS
	.align		4
        /*0038*/ 	.byte	0x04, 0x1c
        /*003a*/ 	.short	(.L_106 - .L_105)


	//   ....[0]....
.L_105:
        /*003c*/ 	.word	0x00000ec0


	//----- nvinfo : EIATTR_CRS_STACK_SIZE
	.align		4
.L_106:
        /*0040*/ 	.byte	0x04, 0x1e
        /*0042*/ 	.short	(.L_108 - .L_107)
.L_107:
        /*0044*/ 	.word	0x00000000


	//----- nvinfo : EIATTR_CBANK_PARAM_SIZE
	.align		4
.L_108:
        /*0048*/ 	.byte	0x03, 0x19
        /*004a*/ 	.short	0x0010


	//----- nvinfo : EIATTR_PARAM_CBANK
	.align		4
        /*004c*/ 	.byte	0x04, 0x0a
        /*004e*/ 	.short	(.L_110 - .L_109)
	.align		4
.L_109:
        /*0050*/ 	.word	index@(.nv.constant0._Z9setCurandyP17curandStateXORWOW)
        /*0054*/ 	.short	0x0380
        /*0056*/ 	.short	0x0010


	//----- nvinfo : EIATTR_SW_WAR
	.align		4
.L_110:
        /*0058*/ 	.byte	0x04, 0x36
        /*005a*/ 	.short	(.L_112 - .L_111)
.L_111:
        /*005c*/ 	.word	0x00000008
.L_112:


//--------------------- .nv.callgraph             --------------------------
	.section	.nv.callgraph,"",@"SHT_CUDA_CALLGRAPH"
	.align	4
	.sectionentsize	8
	.align		4
        /*0000*/ 	.word	0x00000000
	.align		4
        /*0004*/ 	.word	0xffffffff
	.align		4
        /*0008*/ 	.word	0x00000000
	.align		4
        /*000c*/ 	.word	0xfffffffe
	.align		4
        /*0010*/ 	.word	0x00000000
	.align		4
        /*0014*/ 	.word	0xfffffffd
	.align		4
        /*0018*/ 	.word	0x00000000
	.align		4
        /*001c*/ 	.word	0xfffffffc


//--------------------- .nv.constant4             --------------------------
	.section	.nv.constant4,"a",@progbits
	.align	8
	.align		8
.nv.constant4:
        /*0000*/ 	.dword	precalc_xorwow_matrix
	.align		8
        /*0008*/ 	.dword	precalc_xorwow_offset_matrix
	.align		8
        /*0010*/ 	.dword	mrg32k3aM1
	.align		8
        /*0018*/ 	.dword	mrg32k3aM2
	.align		8
        /*0020*/ 	.dword	mrg32k3aM1SubSeq
	.align		8
        /*0028*/ 	.dword	mrg32k3aM2SubSeq
	.align		8
        /*0030*/ 	.dword	mrg32k3aM1Seq
	.align		8
        /*0038*/ 	.dword	mrg32k3aM2Seq


//--------------------- .nv.constant3             --------------------------
	.section	.nv.constant3,"a",@progbits
	.align	8
.nv.constant3:
	.type		__cr_lgamma_table,@object
	.size		__cr_lgamma_table,(.L_8 - __cr_lgamma_table)
__cr_lgamma_table:
        /*0000*/ 	.byte	0x00, 0x00, 0x00, 0x00, 0x00, 0x00, 0x00, 0x00, 0x00, 0x00, 0x00, 0x00, 0x00, 0x00, 0x00, 0x00
        /*0010*/ 	.byte	0xef, 0x39, 0xfa, 0xfe, 0x42, 0x2e, 0xe6, 0x3f, 0x02, 0x20, 0x2a, 0xfa, 0x0b, 0xab, 0xfc, 0x3f
        /*0020*/ 	.byte	0xf9, 0x2c, 0x92, 0x7c, 0xa7, 0x6c, 0x09, 0x40, 0xc9, 0x79, 0x44, 0x3c, 0x64, 0x26, 0x13, 0x40
        /*0030*/ 	.byte	0xca, 0x01, 0xcf, 0x3a, 0x27, 0x51, 0x1a, 0x40, 0x30, 0xcc, 0x2d, 0xf3, 0xe1, 0x0c, 0x21, 0x40
        /*0040*/ 	.byte	0x0d, 0xb7, 0xfc, 0x82, 0x8e, 0x35, 0x25, 0x40
.L_8:


//--------------------- .text._Z6UpdatePfPKfS1_P17curandStateXORWOWS_S_S_iiiiiib --------------------------
	.section	.text._Z6UpdatePfPKfS1_P17curandStateXORWOWS_S_S_iiiiiib,"ax",@progbits
	.align	128
        .global         _Z6UpdatePfPKfS1_P17curandStateXORWOWS_S_S_iiiiiib
        .type           _Z6UpdatePfPKfS1_P17curandStateXORWOWS_S_S_iiiiiib,@function
        .size           _Z6UpdatePfPKfS1_P17curandStateXORWOWS_S_S_iiiiiib,(.L_x_21 - _Z6UpdatePfPKfS1_P17curandStateXORWOWS_S_S_iiiiiib)
        .other          _Z6UpdatePfPKfS1_P17curandStateXORWOWS_S_S_iiiiiib,@"STO_CUDA_ENTRY STV_DEFAULT"
_Z6UpdatePfPKfS1_P17curandStateXORWOWS_S_S_iiiiiib:
.text._Z6UpdatePfPKfS1_P17curandStateXORWOWS_S_S_iiiiiib:
[----:B------:R-:W-:Y:S01]  /*0000*/  LDC R1, c[0x0][0x37c] ;  /* 0x0000df00ff017b82 */ /* 0x000fe20000000800 */
[----:B------:R-:W0:Y:S07]  /*0010*/  S2R R16, SR_TID.X ;  /* 0x0000000000107919 */ /* 0x000e2e0000002100 */
[----:B------:R-:W1:Y:S01]  /*0020*/  LDC.64 R6, c[0x0][0x388] ;  /* 0x0000e200ff067b82 */ /* 0x000e620000000a00 */
[----:B------:R-:W0:Y:S01]  /*0030*/  LDCU UR4, c[0x0][0x360] ;  /* 0x00006c00ff0477ac */ /* 0x000e220008000800 */
[----:B------:R-:W0:Y:S01]  /*0040*/  S2R R3, SR_CTAID.X ;  /* 0x0000000000037919 */ /* 0x000e220000002500 */
[----:B------:R-:W2:Y:S01]  /*0050*/  LDCU.64 UR6, c[0x0][0x358] ;  /* 0x00006b00ff0677ac */ /* 0x000ea20008000a00 */
[----:B------:R-:W3:Y:S01]  /*0060*/  LDCU.64 UR8, c[0x0][0x3c0] ;  /* 0x00007800ff0877ac */ /* 0x000ee20008000a00 */
[----:B------:R-:W4:Y:S01]  /*0070*/  LDCU UR10, c[0x0][0x3c8] ;  /* 0x00007900ff0a77ac */ /* 0x000f220008000800 */
[----:B------:R-:W5:Y:S01]  /*0080*/  LDCU UR5, c[0x0][0x3bc] ;  /* 0x00007780ff0577ac */ /* 0x000f620008000800 */
[----:B0-----:R-:W-:Y:S01]  /*0090*/  IMAD R16, R3, UR4, R16 ;  /* 0x0000000403107c24 */ /* 0x001fe2000f8e0210 */
[----:B------:R-:W0:Y:S01]  /*00a0*/  LDCU.U8 UR4, c[0x0][0x3d0] ;  /* 0x00007a00ff0477ac */ /* 0x000e220008000000 */
[----:B------:R-:W3:Y:S02]  /*00b0*/  LDC.64 R2, c[0x0][0x390] ;  /* 0x0000e400ff027b82 */ /* 0x000ee40000000a00 */
[----:B-1----:R-:W-:-:S05]  /*00c0*/  IMAD.WIDE R6, R16, 0x4, R6 ;  /* 0x0000000410067825 */ /* 0x002fca00078e0206 */
[----:B--2---:R-:W2:Y:S04]  /*00d0*/  LDG.E R5, desc[UR6][R6.64+0x4] ;  /* 0x0000040606057981 */ /* 0x004ea8000c1e1900 */
[----:B------:R-:W2:Y:S04]  /*00e0*/  LDG.E R14, desc[UR6][R6.64] ;  /* 0x00000006060e7981 */ /* 0x000ea8000c1e1900 */
[----:B------:R-:W2:Y:S01]  /*00f0*/  LDG.E R12, desc[UR6][R6.64+0x8] ;  /* 0x00000806060c7981 */ /* 0x000ea2000c1e1900 */
[----:B---3--:R-:W-:-:S05]  /*0100*/  IMAD.WIDE R2, R16, 0x4, R2 ;  /* 0x0000000410027825 */ /* 0x008fca00078e0202 */
[----:B------:R-:W3:Y:S01]  /*0110*/  LDG.E R0, desc[UR6][R2.64+0x4] ;  /* 0x0000040602007981 */ /* 0x000ee2000c1e1900 */
[C---:B------:R-:W-:Y:S01]  /*0120*/  ISETP.GE.AND P0, PT, R16.reuse, UR9, PT ;  /* 0x0000000910007c0c */ /* 0x040fe2000bf06270 */
[----:B0-----:R-:W-:Y:S01]  /*0130*/  UPRMT UR4, UR4, 0x8880, URZ ;  /* 0x0000888004047896 */ /* 0x001fe200080000ff */
[C---:B------:R-:W-:Y:S01]  /*0140*/  IADD3 R4, PT, PT, R16.reuse, 0x1, RZ ;  /* 0x0000000110047810 */ /* 0x040fe20007ffe0ff */
[----:B------:R-:W-:Y:S01]  /*0150*/  BSSY.RECONVERGENT B0, `(.L_x_0) ;  /* 0x0000081000007945 */ /* 0x000fe20003800200 */
[----:B------:R-:W-:Y:S02]  /*0160*/  ISETP.GE.AND P0, PT, R16, UR8, !P0 ;  /* 0x0000000810007c0c */ /* 0x000fe4000c706270 */
[C---:B------:R-:W-:Y:S02]  /*0170*/  ISETP.GE.AND P1, PT, R4.reuse, UR9, PT ;  /* 0x0000000904007c0c */ /* 0x040fe4000bf26270 */
[----:B------:R-:W-:Y:S02]  /*0180*/  SEL R8, RZ, 0x1, !P0 ;  /* 0x00000001ff087807 */ /* 0x000fe40004000000 */
[----:B------:R-:W-:-:S02]  /*0190*/  ISETP.GE.AND P1, PT, R4, UR8, !P1 ;  /* 0x0000000804007c0c */ /* 0x000fc4000cf26270 */
[----:B------:R-:W-:Y:S02]  /*01a0*/  I2FP.F32.U32 R11, R8 ;  /* 0x00000008000b7245 */ /* 0x000fe40000201000 */
[C---:B------:R-:W-:Y:S02]  /*01b0*/  IADD3 R10, PT, PT, R8.reuse, 0x1, RZ ;  /* 0x00000001080a7810 */ /* 0x040fe40007ffe0ff */
[----:B------:R-:W-:Y:S02]  /*01c0*/  SEL R9, RZ, 0x1, !P1 ;  /* 0x00000001ff097807 */ /* 0x000fe40004800000 */
[----:B------:R-:W-:Y:S02]  /*01d0*/  @P0 IADD3 R10, PT, PT, R8, RZ, RZ ;  /* 0x000000ff080a0210 */ /* 0x000fe40007ffe0ff */
[----:B------:R-:W-:Y:S02]  /*01e0*/  ISETP.NE.AND P0, PT, RZ, UR4, PT ;  /* 0x00000004ff007c0c */ /* 0x000fe4000bf05270 */
[----:B----4-:R-:W-:-:S02]  /*01f0*/  ISETP.LT.AND P2, PT, R4, UR10, PT ;  /* 0x0000000a04007c0c */ /* 0x010fc4000bf41270 */
[----:B-----5:R-:W-:Y:S02]  /*0200*/  ISETP.GE.AND P0, PT, R16, UR5, !P0 ;  /* 0x0000000510007c0c */ /* 0x020fe4000c706270 */
[C---:B------:R-:W-:Y:S02]  /*0210*/  IADD3 R4, PT, PT, R9.reuse, 0x1, RZ ;  /* 0x0000000109047810 */ /* 0x040fe40007ffe0ff */
[----:B------:R-:W-:Y:S02]  /*0220*/  @P1 IADD3 R4, PT, PT, R9, RZ, RZ ;  /* 0x000000ff09041210 */ /* 0x000fe40007ffe0ff */
[----:B------:R-:W-:Y:S02]  /*0230*/  I2FP.F32.U32 R10, R10 ;  /* 0x0000000a000a7245 */ /* 0x000fe40000201000 */
[----:B------:R-:W-:Y:S01]  /*0240*/  I2FP.F32.U32 R4, R4 ;  /* 0x0000000400047245 */ /* 0x000fe20000201000 */
[----:B--2---:R-:W-:-:S04]  /*0250*/  FADD R18, -R5, R14 ;  /* 0x0000000e05127221 */ /* 0x004fc80000000100 */
[----:B------:R-:W-:Y:S01]  /*0260*/  FMUL R11, R11, R18 ;  /* 0x000000120b0b7220 */ /* 0x000fe20000400000 */
[----:B------:R-:W-:-:S03]  /*0270*/  FADD R12, R12, -R5 ;  /* 0x800000050c0c7221 */ /* 0x000fc60000000000 */
[----:B------:R-:W-:Y:S01]  /*0280*/  FMUL R17, R18, R11 ;  /* 0x0000000b12117220 */ /* 0x000fe20000400000 */
[----:B------:R-:W-:Y:S01]  /*0290*/  I2FP.F32.U32 R11, R9 ;  /* 0x00000009000b7245 */ /* 0x000fe20000201000 */
[C---:B------:R-:W-:Y:S01]  /*02a0*/  FADD R9, R5.reuse, -R14 ;  /* 0x8000000e05097221 */ /* 0x040fe20000000000 */
[----:B------:R-:W-:Y:S01]  /*02b0*/  FMUL R19, R4, R12 ;  /* 0x0000000c04137220 */ /* 0x000fe20000400000 */
[----:B------:R-:W-:Y:S02]  /*02c0*/  FMUL R17, R18, R17 ;  /* 0x0000001112117220 */ /* 0x000fe40000400000 */
[----:B------:R-:W-:Y:S01]  /*02d0*/  FMUL R11, R12, R11 ;  /* 0x0000000b0c0b7220 */ /* 0x000fe20000400000 */
[----:B------:R-:W-:Y:S01]  /*02e0*/  FMUL R18, R10, R9 ;  /* 0x000000090a127220 */ /* 0x000fe20000400000 */
[----:B------:R-:W-:Y:S02]  /*02f0*/  CS2R R8, SRZ ;  /* 0x0000000000087805 */ /* 0x000fe4000001ff00 */
[----:B------:R-:W-:Y:S01]  /*0300*/  FMUL R11, R12, R11 ;  /* 0x0000000b0c0b7220 */ /* 0x000fe20000400000 */
[----:B---3--:R-:W-:-:S03]  /*0310*/  FADD R21, R5, -R0 ;  /* 0x8000000005157221 */ /* 0x008fc60000000000 */
[----:B------:R-:W-:Y:S01]  /*0320*/  FFMA R20, R12, R11, R17 ;  /* 0x0000000b0c147223 */ /* 0x000fe20000000011 */
[----:B------:R-:W-:Y:S06]  /*0330*/  @P0 BRA P2, `(.L_x_1) ;  /* 0x0000000400880947 */ /* 0x000fec0001000000 */
[----:B------:R-:W0:Y:S08]  /*0340*/  LDC.64 R4, c[0x0][0x398] ;  /* 0x0000e600ff047b82 */ /* 0x000e300000000a00 */
[----:B------:R-:W1:Y:S01]  /*0350*/  LDC.64 R22, c[0x0][0x3a0] ;  /* 0x0000e800ff167b82 */ /* 0x000e620000000a00 */
[----:B0-----:R-:W-:-:S05]  /*0360*/  IMAD.WIDE R4, R16, 0x30, R4 ;  /* 0x0000003010047825 */ /* 0x001fca00078e0204 */
[----:B------:R-:W2:Y:S01]  /*0370*/  LDG.E R0, desc[UR6][R4.64+0x48] ;  /* 0x0000480604007981 */ /* 0x000ea2000c1e1900 */
[----:B-1----:R-:W-:-:S06]  /*0380*/  IMAD.WIDE R22, R16, 0x4, R22 ;  /* 0x0000000410167825 */ /* 0x002fcc00078e0216 */
[----:B------:R0:W5:Y:S01]  /*0390*/  LDG.E R22, desc[UR6][R22.64+0x4] ;  /* 0x0000040616167981 */ /* 0x000162000c1e1900 */
[----:B------:R-:W-:Y:S01]  /*03a0*/  BSSY.RECONVERGENT B1, `(.L_x_2) ;  /* 0x0000052000017945 */ /* 0x000fe20003800200 */
[----:B--2---:R-:W-:-:S13]  /*03b0*/  ISETP.NE.AND P0, PT, R0, 0x1, PT ;  /* 0x000000010000780c */ /* 0x004fda0003f05270 */
[----:B0-----:R-:W-:Y:S05]  /*03c0*/  @!P0 BRA `(.L_x_3) ;  /* 0x0000000400348947 */ /* 0x001fea0003800000 */
[----:B------:R-:W2:Y:S04]  /*03d0*/  LDG.E.64 R8, desc[UR6][R4.64+0x30] ;  /* 0x0000300604087981 */ /* 0x000ea8000c1e1b00 */
[----:B------:R-:W3:Y:S04]  /*03e0*/  LDG.E.64 R10, desc[UR6][R4.64+0x40] ;  /* 0x00004006040a7981 */ /* 0x000ee8000c1e1b00 */
[----:B------:R-:W4:Y:S01]  /*03f0*/  LDG.E.64 R12, desc[UR6][R4.64+0x38] ;  /* 0x00003806040c7981 */ /* 0x000f22000c1e1b00 */
[----:B------:R-:W-:Y:S01]  /*0400*/  MOV R24, 0x3e055027 ;  /* 0x3e05502700187802 */ /* 0x000fe20000000f00 */
[----:B------:R-:W-:Y:S01]  /*0410*/  BSSY.RECONVERGENT B2, `(.L_x_4) ;  /* 0x000003f000027945 */ /* 0x000fe20003800200 */
[----:B------:R-:W-:-:S02]  /*0420*/  MOV R25, 0x7f800000 ;  /* 0x7f80000000197802 */ /* 0x000fc40000000f00 */
[----:B--2---:R-:W-:-:S04]  /*0430*/  SHF.R.U32.HI R0, RZ, 0x2, R9 ;  /* 0x00000002ff007819 */ /* 0x004fc80000011609 */
[----:B------:R-:W-:Y:S01]  /*0440*/  LOP3.LUT R0, R0, R9, RZ, 0x3c, !PT ;  /* 0x0000000900007212 */ /* 0x000fe200078e3cff */
[----:B---3--:R0:W-:Y:S01]  /*0450*/  STG.E.64 desc[UR6][R4.64+0x38], R10 ;  /* 0x0000380a04007986 */ /* 0x0081e2000c101b06 */
[----:B------:R-:W-:Y:S02]  /*0460*/  SHF.L.U32 R9, R11, 0x4, RZ ;  /* 0x000000040b097819 */ /* 0x000fe400000006ff */
[----:B------:R-:W-:-:S04]  /*0470*/  SHF.L.U32 R14, R0, 0x1, RZ ;  /* 0x00000001000e7819 */ /* 0x000fc800000006ff */
[----:B------:R-:W-:Y:S01]  /*0480*/  LOP3.LUT R14, R0, R14, R9, 0x96, !PT ;  /* 0x0000000e000e7212 */ /* 0x000fe200078e9609 */
[----:B------:R-:W-:-:S03]  /*0490*/  HFMA2 R9, -RZ, RZ, 0.1171875, 0 ;  /* 0x2f800000ff097431 */ /* 0x000fc600000001ff */
[----:B------:R-:W-:-:S04]  /*04a0*/  LOP3.LUT R14, R14, R11, RZ, 0x3c, !PT ;  /* 0x0000000b0e0e7212 */ /* 0x000fc800078e3cff */
[----:B------:R-:W-:-:S04]  /*04b0*/  IADD3 R0, PT, PT, R8, 0x587c5, R14 ;  /* 0x000587c508007810 */ /* 0x000fc80007ffe00e */
[----:B------:R-:W-:-:S05]  /*04c0*/  I2FP.F32.U32 R0, R0 ;  /* 0x0000000000007245 */ /* 0x000fca0000201000 */
[----:B------:R-:W-:-:S05]  /*04d0*/  FFMA R0, R0, R9, 1.1641532182693481445e-10 ;  /* 0x2f00000000007423 */ /* 0x000fca0000000009 */
[----:B------:R-:W-:-:S04]  /*04e0*/  FSETP.GEU.AND P0, PT, R0, 1.175494350822287508e-38, PT ;  /* 0x008000000000780b */ /* 0x000fc80003f0e000 */
[----:B------:R-:W-:-:S09]  /*04f0*/  FSEL R23, RZ, -23, P0 ;  /* 0xc1b80000ff177808 */ /* 0x000fd20000000000 */
[----:B------:R-:W-:-:S05]  /*0500*/  @!P0 FMUL R0, R0, 8388608 ;  /* 0x4b00000000008820 */ /* 0x000fca0000400000 */
[C---:B------:R-:W-:Y:S02]  /*0510*/  IADD3 R15, PT, PT, R0.reuse, -0x3f2aaaab, RZ ;  /* 0xc0d55555000f7810 */ /* 0x040fe40007ffe0ff */
[----:B------:R-:W-:Y:S02]  /*0520*/  ISETP.GT.U32.AND P0, PT, R0, 0x7f7fffff, PT ;  /* 0x7f7fffff0000780c */ /* 0x000fe40003f04070 */
[----:B------:R-:W-:-:S04]  /*0530*/  LOP3.LUT R15, R15, 0xff800000, RZ, 0xc0, !PT ;  /* 0xff8000000f0f7812 */ /* 0x000fc800078ec0ff */
[----:B------:R-:W-:-:S05]  /*0540*/  IADD3 R9, PT, PT, R0, -R15, RZ ;  /* 0x8000000f00097210 */ /* 0x000fca0007ffe0ff */
[----:B------:R-:W-:-:S04]  /*0550*/  FADD R9, R9, -1 ;  /* 0xbf80000009097421 */ /* 0x000fc80000000000 */
[----:B------:R-:W-:-:S04]  /*0560*/  FFMA R24, R9, -R24, 0.14084610342979431152 ;  /* 0x3e1039f609187423 */ /* 0x000fc80000000818 */
[----:B------:R-:W-:-:S04]  /*0570*/  FFMA R24, R9, R24, -0.12148627638816833496 ;  /* 0xbdf8cdcc09187423 */ /* 0x000fc80000000018 */
[----:B------:R-:W-:-:S04]  /*0580*/  FFMA R24, R9, R24, 0.13980610668659210205 ;  /* 0x3e0f295509187423 */ /* 0x000fc80000000018 */
[----:B------:R-:W-:-:S04]  /*0590*/  FFMA R24, R9, R24, -0.16684235632419586182 ;  /* 0xbe2ad8b909187423 */ /* 0x000fc80000000018 */
[----:B------:R-:W-:-:S04]  /*05a0*/  FFMA R24, R9, R24, 0.20012299716472625732 ;  /* 0x3e4ced0b09187423 */ /* 0x000fc80000000018 */
[----:B------:R-:W-:-:S04]  /*05b0*/  FFMA R24, R9, R24, -0.24999669194221496582 ;  /* 0xbe7fff2209187423 */ /* 0x000fc80000000018 */
[C---:B------:R-:W-:Y:S01]  /*05c0*/  FFMA R26, R9.reuse, R24, 0.33333182334899902344 ;  /* 0x3eaaaa78091a7423 */ /* 0x040fe20000000018 */
[----:B------:R-:W-:Y:S02]  /*05d0*/  I2FP.F32.S32 R24, R15 ;  /* 0x0000000f00187245 */ /* 0x000fe40000201400 */
[----:B----4-:R-:W-:Y:S01]  /*05e0*/  SHF.R.U32.HI R15, RZ, 0x2, R12 ;  /* 0x00000002ff0f7819 */ /* 0x010fe2000001160c */
[----:B------:R-:W-:Y:S02]  /*05f0*/  FFMA R26, R9, R26, -0.5 ;  /* 0xbf000000091a7423 */ /* 0x000fe4000000001a */
[----:B------:R-:W-:Y:S01]  /*0600*/  FFMA R23, R24, 1.1920928955078125e-07, R23 ;  /* 0x3400000018177823 */ /* 0x000fe20000000017 */
[----:B------:R-:W-:Y:S01]  /*0610*/  LOP3.LUT R15, R15, R12, RZ, 0x3c, !PT ;  /* 0x0000000c0f0f7212 */ /* 0x000fe200078e3cff */
[----:B------:R-:W-:Y:S01]  /*0620*/  FMUL R26, R9, R26 ;  /* 0x0000001a091a7220 */ /* 0x000fe20000400000 */
[----:B------:R-:W-:-:S03]  /*0630*/  SHF.L.U32 R12, R14, 0x4, RZ ;  /* 0x000000040e0c7819 */ /* 0x000fc600000006ff */
[----:B------:R-:W-:Y:S01]  /*0640*/  FFMA R26, R9, R26, R9 ;  /* 0x0000001a091a7223 */ /* 0x000fe20000000009 */
[----:B------:R-:W-:-:S03]  /*0650*/  SHF.L.U32 R9, R15, 0x1, RZ ;  /* 0x000000010f097819 */ /* 0x000fc600000006ff */
[----:B------:R-:W-:Y:S01]  /*0660*/  FFMA R23, R23, 0.69314718246459960938, R26 ;  /* 0x3f31721817177823 */ /* 0x000fe2000000001a */
[C---:B------:R-:W-:Y:S01]  /*0670*/  @P0 FFMA R23, R0.reuse, R25, +INF ;  /* 0x7f80000000170423 */ /* 0x040fe20000000019 */
[----:B------:R-:W-:Y:S01]  /*0680*/  LOP3.LUT R15, R15, R9, R12, 0x96, !PT ;  /* 0x000000090f0f7212 */ /* 0x000fe200078e960c */
[----:B------:R-:W-:Y:S01]  /*0690*/  HFMA2 R9, -RZ, RZ, 0.1495361328125, 0.0004794597625732421875 ;  /* 0x30c90fdbff097431 */ /* 0x000fe200000001ff */
[----:B------:R-:W-:Y:S01]  /*06a0*/  FSETP.NEU.AND P0, PT, R0, RZ, PT ;  /* 0x000000ff0000720b */ /* 0x000fe20003f0d000 */
[----:B------:R-:W-:Y:S01]  /*06b0*/  FMUL R23, R23, -2 ;  /* 0xc000000017177820 */ /* 0x000fe20000400000 */
[----:B------:R-:W-:Y:S02]  /*06c0*/  IADD3 R12, PT, PT, R8, 0xb0f8a, RZ ;  /* 0x000b0f8a080c7810 */ /* 0x000fe40007ffe0ff */
[----:B------:R-:W-:Y:S02]  /*06d0*/  LOP3.LUT R15, R15, R14, RZ, 0x3c, !PT ;  /* 0x0000000e0f0f7212 */ /* 0x000fe400078e3cff */
[----:B------:R-:W-:Y:S01]  /*06e0*/  FSEL R23, R23, +INF , P0 ;  /* 0x7f80000017177808 */ /* 0x000fe20000000000 */
[----:B------:R0:W-:Y:S01]  /*06f0*/  STG.E.64 desc[UR6][R4.64+0x30], R12 ;  /* 0x0000300c04007986 */ /* 0x0001e2000c101b06 */
[----:B------:R-:W-:-:S02]  /*0700*/  IADD3 R0, PT, PT, R15, R12, RZ ;  /* 0x0000000c0f007210 */ /* 0x000fc40007ffe0ff */
[----:B------:R-:W-:Y:S01]  /*0710*/  IADD3 R8, PT, PT, R23, -0xd000000, RZ ;  /* 0xf300000017087810 */ /* 0x000fe20007ffe0ff */
[----:B------:R0:W-:Y:S01]  /*0720*/  STG.E.64 desc[UR6][R4.64+0x40], R14 ;  /* 0x0000400e04007986 */ /* 0x0001e2000c101b06 */
[----:B------:R0:W1:Y:S01]  /*0730*/  MUFU.RSQ R24, R23 ;  /* 0x0000001700187308 */ /* 0x0000620000001400 */
[----:B------:R-:W-:Y:S02]  /*0740*/  I2FP.F32.U32 R0, R0 ;  /* 0x0000000000007245 */ /* 0x000fe40000201000 */
[----:B------:R-:W-:-:S03]  /*0750*/  ISETP.GT.U32.AND P0, PT, R8, 0x727fffff, PT ;  /* 0x727fffff0800780c */ /* 0x000fc60003f04070 */
[----:B------:R-:W-:-:S10]  /*0760*/  FFMA R8, R0, R9, 7.314590599882819788e-10 ;  /* 0x30490fdb00087423 */ /* 0x000fd40000000009 */
[----:B0-----:R-:W-:Y:S05]  /*0770*/  @!P0 BRA `(.L_x_5) ;  /* 0x0000000000108947 */ /* 0x001fea0003800000 */
[----:B------:R-:W-:-:S07]  /*0780*/  MOV R13, 0x7a0 ;  /* 0x000007a0000d7802 */ /* 0x000fce0000000f00 */
[----:B-1---5:R-:W-:Y:S05]  /*0790*/  CALL.REL.NOINC `($__internal_0_$__cuda_sm20_sqrt_rn_f32_slowpath) ;  /* 0x0000000000f47944 */ /* 0x022fea0003c00000 */
[----:B------:R-:W-:Y:S01]  /*07a0*/  MOV R0, R23 ;  /* 0x0000001700007202 */ /* 0x000fe20000000f00 */
[----:B------:R-:W-:Y:S06]  /*07b0*/  BRA `(.L_x_6) ;  /* 0x0000000000107947 */ /* 0x000fec0003800000 */
.L_x_5:
[----:B-1----:R-:W-:Y:S01]  /*07c0*/  FMUL.FTZ R0, R23, R24 ;  /* 0x0000001817007220 */ /* 0x002fe20000410000 */
[----:B------:R-:W-:-:S03]  /*07d0*/  FMUL.FTZ R24, R24, 0.5 ;  /* 0x3f00000018187820 */ /* 0x000fc60000410000 */
[----:B------:R-:W-:-:S04]  /*07e0*/  FFMA R23, -R0, R0, R23 ;  /* 0x0000000000177223 */ /* 0x000fc80000000117 */
[----:B------:R-:W-:-:S07]  /*07f0*/  FFMA R0, R23, R24, R0 ;  /* 0x0000001817007223 */ /* 0x000fce0000000000 */
.L_x_6:
[----:B------:R-:W-:Y:S05]  /*0800*/  BSYNC.RECONVERGENT B2 ;  /* 0x0000000000027941 */ /* 0x000fea0003800200 */
.L_x_4:
[----:B------:R-:W-:Y:S01]  /*0810*/  FMUL.RZ R8, R8, 0.15915493667125701904 ;  /* 0x3e22f98308087820 */ /* 0x000fe2000040c000 */
[----:B------:R-:W-:-:S03]  /*0820*/  HFMA2 R13, -RZ, RZ, 0, 5.9604644775390625e-08 ;  /* 0x00000001ff0d7431 */ /* 0x000fc600000001ff */
[----:B------:R-:W0:Y:S02]  /*0830*/  MUFU.COS R9, R8 ;  /* 0x0000000800097308 */ /* 0x000e240000000000 */
[----:B------:R1:W-:Y:S01]  /*0840*/  STG.E desc[UR6][R4.64+0x48], R13 ;  /* 0x0000480d04007986 */ /* 0x0003e2000c101906 */
[----:B0-----:R-:W-:-:S05]  /*0850*/  FMUL R11, R9, R0 ;  /* 0x00000000090b7220 */ /* 0x001fca0000400000 */
[----:B------:R-:W0:Y:S01]  /*0860*/  MUFU.SIN R9, R8 ;  /* 0x0000000800097308 */ /* 0x000e220000000400 */
[----:B------:R1:W-:Y:S01]  /*0870*/  STG.E desc[UR6][R4.64+0x50], R11 ;  /* 0x0000500b04007986 */ /* 0x0003e2000c101906 */
[----:B0-----:R-:W-:Y:S01]  /*0880*/  FMUL R9, R9, R0 ;  /* 0x0000000009097220 */ /* 0x001fe20000400000 */
[----:B-1----:R-:W-:Y:S06]  /*0890*/  BRA `(.L_x_7) ;  /* 0x0000000000087947 */ /* 0x002fec0003800000 */
.L_x_3:
[----:B------:R0:W5:Y:S04]  /*08a0*/  LDG.E R9, desc[UR6][R4.64+0x50] ;  /* 0x0000500604097981 */ /* 0x000168000c1e1900 */
[----:B------:R0:W-:Y:S02]  /*08b0*/  STG.E desc[UR6][R4.64+0x48], RZ ;  /* 0x000048ff04007986 */ /* 0x0001e4000c101906 */
.L_x_7:
[----:B------:R-:W-:Y:S05]  /*08c0*/  BSYNC.RECONVERGENT B1 ;  /* 0x0000000000017941 */ /* 0x000fea0003800200 */
.L_x_2:
[----:B0-----:R0:W5:Y:S02]  /*08d0*/  LDG.E R5, desc[UR6][R6.64+0x4] ;  /* 0x0000040606057981 */ /* 0x001164000c1e1900 */
[----:B-----5:R-:W-:Y:S01]  /*08e0*/  FMUL R22, R22, R9 ;  /* 0x0000000916167220 */ /* 0x020fe20000400000 */
[----:B------:R-:W-:Y:S01]  /*08f0*/  F2F.F64.F32 R10, R21 ;  /* 0x00000015000a7310 */ /* 0x000fe20000201800 */
[----:B------:R-:W-:Y:S01]  /*0900*/  UMOV UR4, 0x47ae147c ;  /* 0x47ae147c00047882 */ /* 0x000fe20000000000 */
[----:B------:R-:W-:-:S06]  /*0910*/  UMOV UR5, 0x3f847ae1 ;  /* 0x3f847ae100057882 */ /* 0x000fcc0000000000 */
[----:B------:R-:W1:Y:S02]  /*0920*/  F2F.F64.F32 R8, R22 ;  /* 0x0000001600087310 */ /* 0x000e640000201800 */
[----:B-1----:R-:W-:-:S10]  /*0930*/  DFMA R10, R10, -UR4, R8 ;  /* 0x800000040a0a7c2b */ /* 0x002fd40008000008 */
[----:B------:R-:W1:Y:S08]  /*0940*/  F2F.F32.F64 R10, R10 ;  /* 0x0000000a000a7310 */ /* 0x000e700000301000 */
[----:B-1----:R0:W1:Y:S02]  /*0950*/  F2F.F64.F32 R8, R10 ;  /* 0x0000000a00087310 */ /* 0x0020640000201800 */
.L_x_1:
[----:B------:R-:W-:Y:S05]  /*0960*/  BSYNC.RECONVERGENT B0 ;  /* 0x0000000000007941 */ /* 0x000fea0003800200 */
.L_x_0:
[----:B------:R-:W-:Y:S01]  /*0970*/  FADD R19, R19, -R18 ;  /* 0x8000001213137221 */ /* 0x000fe20000000000 */
[----:B0-----:R-:W-:Y:S01]  /*0980*/  F2F.F64.F32 R10, R21 ;  /* 0x00000015000a7310 */ /* 0x001fe20000201800 */
[----:B------:R-:W-:Y:S01]  /*0990*/  UMOV UR4, 0x47ae147c ;  /* 0x47ae147c00047882 */ /* 0x000fe20000000000 */
[----:B------:R-:W-:Y:S01]  /*09a0*/  UMOV UR5, 0x3f647ae1 ;  /* 0x3f647ae100057882 */ /* 0x000fe20000000000 */
[----:B------:R-:W-:-:S04]  /*09b0*/  FADD R0, R20, R19 ;  /* 0x0000001314007221 */ /* 0x000fc80000000000 */
[----:B------:R-:W-:-:S04]  /*09c0*/  FFMA R0, -RZ, R5, R0 ;  /* 0x00000005ff007223 */ /* 0x000fc80000000100 */
[----:B------:R-:W0:Y:S02]  /*09d0*/  F2F.F64.F32 R6, R0 ;  /* 0x0000000000067310 */ /* 0x000e240000201800 */
[----:B0-----:R-:W-:Y:S01]  /*09e0*/  DFMA R6, R6, UR4, R10 ;  /* 0x0000000406067c2b */ /* 0x001fe2000800000a */
[----:B------:R-:W0:Y:S07]  /*09f0*/  LDC.64 R10, c[0x0][0x380] ;  /* 0x0000e000ff0a7b82 */ /* 0x000e2e0000000a00 */
[----:B-1----:R-:W-:-:S10]  /*0a00*/  DADD R6, R6, R8 ;  /* 0x0000000006067229 */ /* 0x002fd40000000008 */
[----:B------:R-:W1:Y:S01]  /*0a10*/  F2F.F32.F64 R6, R6 ;  /* 0x0000000600067310 */ /* 0x000e620000301000 */
[----:B0-----:R-:W-:-:S04]  /*0a20*/  IMAD.WIDE R8, R16, 0x4, R10 ;  /* 0x0000000410087825 */ /* 0x001fc800078e020a */
[----:B-1----:R-:W-:Y:S02]  /*0a30*/  FADD R13, R6, R5 ;  /* 0x00000005060d7221 */ /* 0x002fe40000000000 */
[----:B------:R-:W0:Y:S03]  /*0a40*/  LDC.64 R4, c[0x0][0x3a8] ;  /* 0x0000ea00ff047b82 */ /* 0x000e260000000a00 */
[----:B------:R-:W-:Y:S04]  /*0a50*/  STG.E desc[UR6][R8.64+0x4], R13 ;  /* 0x0000040d08007986 */ /* 0x000fe8000c101906 */
[----:B------:R-:W2:Y:S01]  /*0a60*/  LDG.E R2, desc[UR6][R2.64+0x4] ;  /* 0x0000040602027981 */ /* 0x000ea2000c1e1900 */
[----:B------:R-:W1:Y:S01]  /*0a70*/  LDC.64 R6, c[0x0][0x3b0] ;  /* 0x0000ec00ff067b82 */ /* 0x000e620000000a00 */
[----:B0-----:R-:W-:-:S05]  /*0a80*/  IMAD.WIDE R4, R16, 0x4, R4 ;  /* 0x0000000410047825 */ /* 0x001fca00078e0204 */
[----:B------:R-:W3:Y:S01]  /*0a90*/  LDG.E R15, desc[UR6][R4.64+0x4] ;  /* 0x00000406040f7981 */ /* 0x000ee2000c1e1900 */
[----:B------:R-:W-:Y:S01]  /*0aa0*/  FADD R17, -R18, R17 ;  /* 0x0000001112117221 */ /* 0x000fe20000000100 */
[----:B--2---:R-:W-:-:S04]  /*0ab0*/  FADD R0, R13, -R2 ;  /* 0x800000020d007221 */ /* 0x004fc80000000000 */
[----:B------:R-:W0:Y:S02]  /*0ac0*/  F2F.F64.F32 R10, R0 ;  /* 0x00000000000a7310 */ /* 0x000e240000201800 */
[----:B0-----:R-:W-:-:S08]  /*0ad0*/  DMUL R10, R10, 0.5 ;  /* 0x3fe000000a0a7828 */ /* 0x001fd00000000000 */
[----:B------:R-:W-:-:S10]  /*0ae0*/  DMUL R10, R10, 20 ;  /* 0x403400000a0a7828 */ /* 0x000fd40000000000 */
[----:B------:R-:W3:Y:S02]  /*0af0*/  F2F.F32.F64 R10, R10 ;  /* 0x0000000a000a7310 */ /* 0x000ee40000301000 */
[----:B---3--:R-:W-:Y:S01]  /*0b00*/  FFMA R15, R10, R17, R15 ;  /* 0x000000110a0f7223 */ /* 0x008fe2000000000f */
[----:B-1----:R-:W-:-:S04]  /*0b10*/  IMAD.WIDE R16, R16, 0x4, R6 ;  /* 0x0000000410107825 */ /* 0x002fc800078e0206 */
[----:B------:R-:W-:Y:S04]  /*0b20*/  STG.E desc[UR6][R4.64+0x4], R15 ;  /* 0x0000040f04007986 */ /* 0x000fe8000c101906 */
[----:B------:R-:W2:Y:S02]  /*0b30*/  LDG.E R3, desc[UR6][R16.64+0x4] ;  /* 0x0000040610037981 */ /* 0x000ea4000c1e1900 */
[----:B--2---:R-:W-:-:S05]  /*0b40*/  FFMA R3, R10, R10, R3 ;  /* 0x0000000a0a037223 */ /* 0x004fca0000000003 */
[----:B------:R-:W-:Y:S01]  /*0b50*/  STG.E desc[UR6][R16.64+0x4], R3 ;  /* 0x0000040310007986 */ /* 0x000fe2000c101906 */
[----:B------:R-:W-:Y:S05]  /*0b60*/  EXIT ;  /* 0x000000000000794d */ /* 0x000fea0003800000 */
        .weak           $__internal_0_$__cuda_sm20_sqrt_rn_f32_slowpath
        .type           $__internal_0_$__cuda_sm20_sqrt_rn_f32_slowpath,@function
        .size           $__internal_0_$__cuda_sm20_sqrt_rn_f32_slowpath,(.L_x_21 - $__internal_0_$__cuda_sm20_sqrt_rn_f32_slowpath)
$__internal_0_$__cuda_sm20_sqrt_rn_f32_slowpath:
[----:B------:R-:W-:-:S13]  /*0b70*/  LOP3.LUT P0, RZ, R23, 0x7fffffff, RZ, 0xc0, !PT ;  /* 0x7fffffff17ff7812 */ /* 0x000fda000780c0ff */
[----:B------:R-:W-:Y:S05]  /*0b80*/  @!P0 BRA `(.L_x_8) ;  /* 0x0000000000448947 */ /* 0x000fea0003800000 */
[----:B------:R-:W-:Y:S02]  /*0b90*/  FSETP.GEU.FTZ.AND P0, PT, R23, RZ, PT ;  /* 0x000000ff1700720b */ /* 0x000fe40003f1e000 */
[----:B------:R-:W-:-:S11]  /*0ba0*/  MOV R0, R23 ;  /* 0x0000001700007202 */ /* 0x000fd60000000f00 */
[----:B------:R-:W-:Y:S01]  /*0bb0*/  @!P0 MOV R23, 0x7fffffff ;  /* 0x7fffffff00178802 */ /* 0x000fe20000000f00 */
[----:B------:R-:W-:Y:S06]  /*0bc0*/  @!P0 BRA `(.L_x_8) ;  /* 0x0000000000348947 */ /* 0x000fec0003800000 */
[----:B------:R-:W-:-:S13]  /*0bd0*/  FSETP.GTU.FTZ.AND P0, PT, |R0|, +INF , PT ;  /* 0x7f8000000000780b */ /* 0x000fda0003f1c200 */
[----:B------:R-:W-:Y:S01]  /*0be0*/  @P0 FADD.FTZ R23, R0, 1 ;  /* 0x3f80000000170421 */ /* 0x000fe20000010000 */
[----:B------:R-:W-:Y:S06]  /*0bf0*/  @P0 BRA `(.L_x_8) ;  /* 0x0000000000280947 */ /* 0x000fec0003800000 */
[----:B------:R-:W-:-:S13]  /*0c00*/  FSETP.NEU.FTZ.AND P0, PT, |R0|, +INF , PT ;  /* 0x7f8000000000780b */ /* 0x000fda0003f1d200 */
[----:B------:R-:W-:Y:S01]  /*0c10*/  @P0 FFMA R9, R0, 1.84467440737095516160e+19, RZ ;  /* 0x5f80000000090823 */ /* 0x000fe200000000ff */
[----:B------:R-:W-:-:S03]  /*0c20*/  @!P0 MOV R23, R0 ;  /* 0x0000000000178202 */ /* 0x000fc60000000f00 */
[----:B------:R-:W0:Y:S02]  /*0c30*/  @P0 MUFU.RSQ R10, R9 ;  /* 0x00000009000a0308 */ /* 0x000e240000001400 */
[----:B0-----:R-:W-:Y:S01]  /*0c40*/  @P0 FMUL.FTZ R12, R9, R10 ;  /* 0x0000000a090c0220 */ /* 0x001fe20000410000 */
[----:B------:R-:W-:-:S03]  /*0c50*/  @P0 FMUL.FTZ R10, R10, 0.5 ;  /* 0x3f0000000a0a0820 */ /* 0x000fc60000410000 */
[----:B------:R-:W-:-:S04]  /*0c60*/  @P0 FADD.FTZ R11, -R12, -RZ ;  /* 0x800000ff0c0b0221 */ /* 0x000fc80000010100 */
[----:B------:R-:W-:-:S04]  /*0c70*/  @P0 FFMA R11, R12, R11, R9 ;  /* 0x0000000b0c0b0223 */ /* 0x000fc80000000009 */
[----:B------:R-:W-:-:S04]  /*0c80*/  @P0 FFMA R10, R11, R10, R12 ;  /* 0x0000000a0b0a0223 */ /* 0x000fc8000000000c */
[----:B------:R-:W-:-:S07]  /*0c90*/  @P0 FMUL.FTZ R23, R10, 2.3283064365386962891e-10 ;  /* 0x2f8000000a170820 */ /* 0x000fce0000410000 */
.L_x_8:
[----:B------:R-:W-:Y:S01]  /*0ca0*/  HFMA2 R11, -RZ, RZ, 0, 0 ;  /* 0x00000000ff0b7431 */ /* 0x000fe200000001ff */
[----:B------:R-:W-:-:S04]  /*0cb0*/  MOV R10, R13 ;  /* 0x0000000d000a7202 */ /* 0x000fc80000000f00 */
[----:B------:R-:W-:Y:S05]  /*0cc0*/  RET.REL.NODEC R10 `(_Z6UpdatePfPKfS1_P17curandStateXORWOWS_S_S_iiiiiib) ;  /* 0xfffffff00acc7950 */ /* 0x000fea0003c3ffff */
.L_x_9:
[----:B------:R-:W-:-:S00]  /*0cd0*/  BRA `(.L_x_9) ;  /* 0xfffffffc00fc7947 */ /* 0x000fc0000383ffff */
[----:B------:R-:W-:-:S00]  /*0ce0*/  NOP ;  /* 0x0000000000007918 */ /* 0x000fc00000000000 */
        /* <DEDUP_REMOVED lines=9> */
.L_x_21:


//--------------------- .text._Z18statistics_reset_dPfi --------------------------
	.section	.text._Z18statistics_reset_dPfi,"ax",@progbits
	.align	128
        .global         _Z18statistics_reset_dPfi
        .type           _Z18statistics_reset_dPfi,@function
        .size           _Z18statistics_reset_dPfi,(.L_x_23 - _Z18statistics_reset_dPfi)
        .other          _Z18statistics_reset_dPfi,@"STO_CUDA_ENTRY STV_DEFAULT"
_Z18statistics_reset_dPfi:
.text._Z18statistics_reset_dPfi:
[----:B------:R-:W-:Y:S01]  /*0000*/  LDC R1, c[0x0][0x37c] ;  /* 0x0000df00ff017b82 */ /* 0x000fe20000000800 */
[----:B------:R-:W0:Y:S01]  /*0010*/  S2R R0, SR_TID.X ;  /* 0x0000000000007919 */ /* 0x000e220000002100 */
[----:B------:R-:W0:Y:S01]  /*0020*/  LDCU UR4, c[0x0][0x360] ;  /* 0x00006c00ff0477ac */ /* 0x000e220008000800 */
[----:B------:R-:W0:Y:S01]  /*0030*/  S2R R3, SR_CTAID.X ;  /* 0x0000000000037919 */ /* 0x000e220000002500 */
[----:B------:R-:W1:Y:S01]  /*0040*/  LDCU UR5, c[0x0][0x388] ;  /* 0x00007100ff0577ac */ /* 0x000e620008000800 */
[----:B0-----:R-:W-:-:S05]  /*0050*/  IMAD R0, R3, UR4, R0 ;  /* 0x0000000403007c24 */ /* 0x001fca000f8e0200 */
[----:B------:R-:W-:-:S04]  /*0060*/  IADD3 R5, PT, PT, R0, 0x1, RZ ;  /* 0x0000000100057810 */ /* 0x000fc80007ffe0ff */
[----:B-1----:R-:W-:-:S13]  /*0070*/  ISETP.GE.AND P0, PT, R5, UR5, PT ;  /* 0x0000000505007c0c */ /* 0x002fda000bf06270 */
[----:B------:R-:W-:Y:S05]  /*0080*/  @P0 EXIT ;  /* 0x000000000000094d */ /* 0x000fea0003800000 */
[----:B------:R-:W0:Y:S01]  /*0090*/  LDC.64 R2, c[0x0][0x380] ;  /* 0x0000e000ff027b82 */ /* 0x000e220000000a00 */
[----:B------:R-:W1:Y:S01]  /*00a0*/  LDCU.64 UR4, c[0x0][0x358] ;  /* 0x00006b00ff0477ac */ /* 0x000e620008000a00 */
[----:B0-----:R-:W-:-:S05]  /*00b0*/  IMAD.WIDE R2, R5, 0x4, R2 ;  /* 0x0000000405027825 */ /* 0x001fca00078e0202 */
[----:B-1----:R-:W-:Y:S01]  /*00c0*/  STG.E desc[UR4][R2.64], RZ ;  /* 0x000000ff02007986 */ /* 0x002fe2000c101904 */
[----:B------:R-:W-:Y:S05]  /*00d0*/  EXIT ;  /* 0x000000000000794d */ /* 0x000fea0003800000 */
.L_x_10:
        /* <DEDUP_REMOVED lines=10> */
.L_x_23:


//--------------------- .text._Z5qinitPfS_i       --------------------------
	.section	.text._Z5qinitPfS_i,"ax",@progbits
	.align	128
        .global         _Z5qinitPfS_i
        .type           _Z5qinitPfS_i,@function
        .size           _Z5qinitPfS_i,(.L_x_24 - _Z5qinitPfS_i)
        .other          _Z5qinitPfS_i,@"STO_CUDA_ENTRY STV_DEFAULT"
_Z5qinitPfS_i:
.text._Z5qinitPfS_i:
[----:B------:R-:W-:Y:S01]  /*0000*/  LDC R1, c[0x0][0x37c] ;  /* 0x0000df00ff017b82 */ /* 0x000fe20000000800 */
[----:B------:R-:W0:Y:S01]  /*0010*/  S2R R7, SR_TID.X ;  /* 0x0000000000077919 */ /* 0x000e220000002100 */
[----:B------:R-:W0:Y:S01]  /*0020*/  LDCU UR4, c[0x0][0x360] ;  /* 0x00006c00ff0477ac */ /* 0x000e220008000800 */
[----:B------:R-:W0:Y:S01]  /*0030*/  S2R R0, SR_CTAID.X ;  /* 0x0000000000007919 */ /* 0x000e220000002500 */
[----:B------:R-:W1:Y:S01]  /*0040*/  LDCU UR5, c[0x0][0x390] ;  /* 0x00007200ff0577ac */ /* 0x000e620008000800 */
[----:B0-----:R-:W-:-:S05]  /*0050*/  IMAD R7, R0, UR4, R7 ;  /* 0x0000000400077c24 */ /* 0x001fca000f8e0207 */
[----:B-1----:R-:W-:-:S13]  /*0060*/  ISETP.GE.AND P0, PT, R7, UR5, PT ;  /* 0x0000000507007c0c */ /* 0x002fda000bf06270 */
[----:B------:R-:W-:Y:S05]  /*0070*/  @P0 EXIT ;  /* 0x000000000000094d */ /* 0x000fea0003800000 */
[----:B------:R-:W0:Y:S01]  /*0080*/  LDC.64 R2, c[0x0][0x380] ;  /* 0x0000e000ff027b82 */ /* 0x000e220000000a00 */
[----:B------:R-:W1:Y:S07]  /*0090*/  LDCU.64 UR4, c[0x0][0x358] ;  /* 0x00006b00ff0477ac */ /* 0x000e6e0008000a00 */
[----:B------:R-:W2:Y:S01]  /*00a0*/  LDC.64 R4, c[0x0][0x388] ;  /* 0x0000e200ff047b82 */ /* 0x000ea20000000a00 */
[----:B0-----:R-:W-:-:S05]  /*00b0*/  IMAD.WIDE R2, R7, 0x4, R2 ;  /* 0x0000000407027825 */ /* 0x001fca00078e0202 */
[----:B-1----:R-:W-:Y:S01]  /*00c0*/  STG.E desc[UR4][R2.64], RZ ;  /* 0x000000ff02007986 */ /* 0x002fe2000c101904 */
[----:B--2---:R-:W-:-:S05]  /*00d0*/  IMAD.WIDE R4, R7, 0x4, R4 ;  /* 0x0000000407047825 */ /* 0x004fca00078e0204 */
[----:B------:R-:W-:Y:S01]  /*00e0*/  STG.E desc[UR4][R4.64], RZ ;  /* 0x000000ff04007986 */ /* 0x000fe2000c101904 */
[----:B------:R-:W-:Y:S05]  /*00f0*/  EXIT ;  /* 0x000000000000794d */ /* 0x000fea0003800000 */
.L_x_11:
        /* <DEDUP_REMOVED lines=16> */
.L_x_24:


//--------------------- .text._Z9setCurandyP17curandStateXORWOW --------------------------
	.section	.text._Z9setCurandyP17curandStateXORWOW,"ax",@progbits
	.align	128
        .global         _Z9setCurandyP17curandStateXORWOW
        .type           _Z9setCurandyP17curandStateXORWOW,@function
        .size           _Z9setCurandyP17curandStateXORWOW,(.L_x_25 - _Z9setCurandyP17curandStateXORWOW)
        .other          _Z9setCurandyP17curandStateXORWOW,@"STO_CUDA_ENTRY STV_DEFAULT"
_Z9setCurandyP17curandStateXORWOW:
.text._Z9setCurandyP17curandStateXORWOW:
[----:B------:R-:W-:Y:S01]  /*0000*/  LDC R1, c[0x0][0x37c] ;  /* 0x0000df00ff017b82 */ /* 0x000fe20000000800 */
[----:B------:R-:W0:Y:S07]  /*0010*/  S2R R0, SR_TID.X ;  /* 0x0000000000007919 */ /* 0x000e2e0000002100 */
[----:B------:R-:W1:Y:S01]  /*0020*/  LDC.64 R2, c[0x0][0x380] ;  /* 0x0000e000ff027b82 */ /* 0x000e620000000a00 */
[----:B------:R-:W2:Y:S01]  /*0030*/  LDCU.64 UR4, c[0x0][0x358] ;  /* 0x00006b00ff0477ac */ /* 0x000ea20008000a00 */
[----:B------:R-:W-:Y:S06]  /*0040*/  BSSY.RECONVERGENT B0, `(.L_x_12) ;  /* 0x00000e4000007945 */ /* 0x000fec0003800200 */
[----:B------:R-:W0:Y:S08]  /*0050*/  S2UR UR6, SR_CTAID.X ;  /* 0x00000000000679c3 */ /* 0x000e300000002500 */
[----:B------:R-:W0:Y:S08]  /*0060*/  LDC R5, c[0x0][0x360] ;  /* 0x0000d800ff057b82 */ /* 0x000e300000000800 */
[----:B------:R-:W3:Y:S01]  /*0070*/  LDC.64 R6, c[0x0][0x388] ;  /* 0x0000e200ff067b82 */ /* 0x000ee20000000a00 */
[----:B-1----:R-:W-:-:S02]  /*0080*/  LOP3.LUT R2, R2, 0xaad26b49, RZ, 0x3c, !PT ;  /* 0xaad26b4902027812 */ /* 0x002fc400078e3cff */
[----:B------:R-:W-:-:S03]  /*0090*/  LOP3.LUT R3, R3, 0xf7dcefdd, RZ, 0x3c, !PT ;  /* 0xf7dcefdd03037812 */ /* 0x000fc600078e3cff */
[----:B------:R-:W-:Y:S02]  /*00a0*/  IMAD R2, R2, 0x4182bed5, RZ ;  /* 0x4182bed502027824 */ /* 0x000fe400078e02ff */
[----:B------:R-:W-:Y:S02]  /*00b0*/  IMAD R3, R3, -0x658354e5, RZ ;  /* 0x9a7cab1b03037824 */ /* 0x000fe400078e02ff */
[C---:B------:R-:W-:Y:S01]  /*00c0*/  VIADD R11, R2.reuse, 0x583f19 ;  /* 0x00583f19020b7836 */ /* 0x040fe20000000000 */
[C---:B------:R-:W-:Y:S01]  /*00d0*/  LOP3.LUT R8, R2.reuse, 0x159a55e5, RZ, 0x3c, !PT ;  /* 0x159a55e502087812 */ /* 0x040fe200078e3cff */
[C---:B------:R-:W-:Y:S01]  /*00e0*/  VIADD R9, R3.reuse, 0x1f123bb5 ;  /* 0x1f123bb503097836 */ /* 0x040fe20000000000 */
[----:B------:R-:W-:Y:S02]  /*00f0*/  IADD3 R4, PT, PT, R2, 0x64f0c9, R3 ;  /* 0x0064f0c902047810 */ /* 0x000fe40007ffe003 */
[----:B------:R-:W-:Y:S01]  /*0100*/  LOP3.LUT R10, R3, 0x5491333, RZ, 0x3c, !PT ;  /* 0x05491333030a7812 */ /* 0x000fe200078e3cff */
[----:B0-----:R-:W-:-:S02]  /*0110*/  IMAD R0, R5, UR6, R0 ;  /* 0x0000000605007c24 */ /* 0x001fc4000f8e0200 */
[----:B------:R-:W-:-:S03]  /*0120*/  VIADD R5, R2, 0x75bcd15 ;  /* 0x075bcd1502057836 */ /* 0x000fc60000000000 */
[C---:B------:R-:W-:Y:S01]  /*0130*/  ISETP.NE.AND P0, PT, R0.reuse, RZ, PT ;  /* 0x000000ff0000720c */ /* 0x040fe20003f05270 */
[----:B---3--:R-:W-:-:S05]  /*0140*/  IMAD.WIDE.U32 R6, R0, 0x30, R6 ;  /* 0x0000003000067825 */ /* 0x008fca00078e0006 */
[----:B--2---:R0:W-:Y:S04]  /*0150*/  STG.E.64 desc[UR4][R6.64], R4 ;  /* 0x0000000406007986 */ /* 0x0041e8000c101b04 */
[----:B------:R0:W-:Y:S04]  /*0160*/  STG.E.64 desc[UR4][R6.64+0x8], R8 ;  /* 0x0000080806007986 */ /* 0x0001e8000c101b04 */
[----:B------:R0:W-:Y:S01]  /*0170*/  STG.E.64 desc[UR4][R6.64+0x10], R10 ;  /* 0x0000100a06007986 */ /* 0x0001e2000c101b04 */
[----:B------:R-:W-:Y:S05]  /*0180*/  @!P0 BRA `(.L_x_13) ;  /* 0x0000000c003c8947 */ /* 0x000fea0003800000 */
[----:B------:R-:W-:-:S07]  /*0190*/  CS2R R12, SRZ ;  /* 0x00000000000c7805 */ /* 0x000fce000001ff00 */
.L_x_19:
[----:B-1----:R-:W-:Y:S01]  /*01a0*/  LOP3.LUT R2, R0, 0x3, RZ, 0xc0, !PT ;  /* 0x0000000300027812 */ /* 0x002fe200078ec0ff */
[----:B------:R-:W-:Y:S03]  /*01b0*/  BSSY.RECONVERGENT B1, `(.L_x_14) ;  /* 0x00000c6000017945 */ /* 0x000fe60003800200 */
[----:B------:R-:W-:-:S04]  /*01c0*/  ISETP.NE.U32.AND P0, PT, R2, RZ, PT ;  /* 0x000000ff0200720c */ /* 0x000fc80003f05070 */
[----:B------:R-:W-:-:S13]  /*01d0*/  ISETP.NE.AND.EX P0, PT, RZ, RZ, PT, P0 ;  /* 0x000000ffff00720c */ /* 0x000fda0003f05300 */
[----:B------:R-:W-:Y:S05]  /*01e0*/  @!P0 BRA `(.L_x_15) ;  /* 0x0000000c00088947 */ /* 0x000fea0003800000 */
[----:B0-----:R-:W0:Y:S01]  /*01f0*/  LDC.64 R8, c[0x4][RZ] ;  /* 0x01000000ff087b82 */ /* 0x001e220000000a00 */
[----:B------:R-:W-:Y:S02]  /*0200*/  IMAD.MOV.U32 R14, RZ, RZ, RZ ;  /* 0x000000ffff0e7224 */ /* 0x000fe400078e00ff */
[----:B0-----:R-:W-:-:S07]  /*0210*/  IMAD.WIDE.U32 R8, R12, 0xc80, R8 ;  /* 0x00000c800c087825 */ /* 0x001fce00078e0008 */
.L_x_18:
[----:B-1----:R-:W-:Y:S01]  /*0220*/  IMAD.MOV.U32 R15, RZ, RZ, RZ ;  /* 0x000000ffff0f7224 */ /* 0x002fe200078e00ff */
[----:B------:R-:W-:Y:S01]  /*0230*/  CS2R R2, SRZ ;  /* 0x0000000000027805 */ /* 0x000fe2000001ff00 */
[----:B------:R-:W-:Y:S01]  /*0240*/  IMAD.MOV.U32 R17, RZ, RZ, RZ ;  /* 0x000000ffff117224 */ /* 0x000fe200078e00ff */
[----:B------:R-:W-:-:S07]  /*0250*/  CS2R R4, SRZ ;  /* 0x0000000000047805 */ /* 0x000fce000001ff00 */
.L_x_17:
[----:B------:R-:W-:-:S05]  /*0260*/  IMAD.WIDE.U32 R10, R17, 0x4, R6 ;  /* 0x00000004110a7825 */ /* 0x000fca00078e0006 */
[----:B------:R0:W5:Y:S01]  /*0270*/  LDG.E R16, desc[UR4][R10.64+0x4] ;  /* 0x000004040a107981 */ /* 0x000162000c1e1900 */
[----:B------:R-:W-:-:S07]  /*0280*/  IMAD.MOV.U32 R19, RZ, RZ, RZ ;  /* 0x000000ffff137224 */ /* 0x000fce00078e00ff */
.L_x_16:
[----:B-----5:R-:W-:Y:S01]  /*0290*/  SHF.R.U32.HI R24, RZ, R19, R16 ;  /* 0x00000013ff187219 */ /* 0x020fe20000011610 */
[----:B0-----:R-:W-:-:S03]  /*02a0*/  IMAD.SHL.U32 R10, R17, 0x20, RZ ;  /* 0x00000020110a7824 */ /* 0x001fc600078e00ff */
[----:B------:R-:W-:Y:S01]  /*02b0*/  LOP3.LUT R11, R24, 0x1, RZ, 0xc0, !PT ;  /* 0x00000001180b7812 */ /* 0x000fe200078ec0ff */
[----:B------:R-:W-:-:S03]  /*02c0*/  IMAD.IADD R10, R10, 0x1, R19 ;  /* 0x000000010a0a7824 */ /* 0x000fc600078e0213 */
[----:B------:R-:W-:Y:S01]  /*02d0*/  ISETP.NE.U32.AND P0, PT, R11, 0x1, PT ;  /* 0x000000010b00780c */ /* 0x000fe20003f05070 */
[----:B------:R-:W-:-:S03]  /*02e0*/  IMAD R11, R10, 0x5, RZ ;  /* 0x000000050a0b7824 */ /* 0x000fc600078e02ff */
[----:B------:R-:W-:Y:S01]  /*02f0*/  R2P PR, R24, 0x7e ;  /* 0x0000007e18007804 */ /* 0x000fe20000000000 */
[----:B------:R-:W-:-:S08]  /*0300*/  IMAD.WIDE.U32 R10, R11, 0x4, R8 ;  /* 0x000000040b0a7825 */ /* 0x000fd000078e0008 */
[----:B------:R-:W2:Y:S04]  /*0310*/  @!P0 LDG.E R18, desc[UR4][R10.64] ;  /* 0x000000040a128981 */ /* 0x000ea8000c1e1900 */
[----:B------:R-:W3:Y:S04]  /*0320*/  @!P0 LDG.E R20, desc[UR4][R10.64+0x10] ;  /* 0x000010040a148981 */ /* 0x000ee8000c1e1900 */
[----:B------:R-:W4:Y:S04]  /*0330*/  @P1 LDG.E R22, desc[UR4][R10.64+0x14] ;  /* 0x000014040a161981 */ /* 0x000f28000c1e1900 */
[----:B------:R-:W4:Y:S04]  /*0340*/  @P2 LDG.E R26, desc[UR4][R10.64+0x28] ;  /* 0x000028040a1a2981 */ /* 0x000f28000c1e1900 */
[----:B------:R-:W4:Y:S04]  /*0350*/  @!P0 LDG.E R21, desc[UR4][R10.64+0x4] ;  /* 0x000004040a158981 */ /* 0x000f28000c1e1900 */
[----:B------:R-:W4:Y:S04]  /*0360*/  @!P0 LDG.E R23, desc[UR4][R10.64+0xc] ;  /* 0x00000c040a178981 */ /* 0x000f28000c1e1900 */
[----:B------:R-:W4:Y:S04]  /*0370*/  @P1 LDG.E R25, desc[UR4][R10.64+0x18] ;  /* 0x000018040a191981 */ /* 0x000f28000c1e1900 */
[----:B------:R-:W4:Y:S04]  /*0380*/  @P3 LDG.E R28, desc[UR4][R10.64+0x3c] ;  /* 0x00003c040a1c3981 */ /* 0x000f28000c1e1900 */
[----:B------:R-:W4:Y:S01]  /*0390*/  @P6 LDG.E R27, desc[UR4][R10.64+0x7c] ;  /* 0x00007c040a1b6981 */ /* 0x000f22000c1e1900 */
[----:B--2---:R-:W-:-:S03]  /*03a0*/  @!P0 LOP3.LUT R15, R15, R18, RZ, 0x3c, !PT ;  /* 0x000000120f0f8212 */ /* 0x004fc600078e3cff */
[----:B------:R-:W2:Y:S01]  /*03b0*/  @!P0 LDG.E R18, desc[UR4][R10.64+0x8] ;  /* 0x000008040a128981 */ /* 0x000ea2000c1e1900 */
[----:B---3--:R-:W-:-:S03]  /*03c0*/  @!P0 LOP3.LUT R3, R3, R20, RZ, 0x3c, !PT ;  /* 0x0000001403038212 */ /* 0x008fc600078e3cff */
[----:B------:R-:W3:Y:S01]  /*03d0*/  @P1 LDG.E R20, desc[UR4][R10.64+0x24] ;  /* 0x000024040a141981 */ /* 0x000ee2000c1e1900 */
[----:B----4-:R-:W-:-:S03]  /*03e0*/  @P1 LOP3.LUT R15, R15, R22, RZ, 0x3c, !PT ;  /* 0x000000160f0f1212 */ /* 0x010fc600078e3cff */
[----:B------:R-:W4:Y:S01]  /*03f0*/  @P2 LDG.E R22, desc[UR4][R10.64+0x38] ;  /* 0x000038040a162981 */ /* 0x000f22000c1e1900 */
[----:B------:R-:W-:-:S03]  /*0400*/  @P2 LOP3.LUT R15, R15, R26, RZ, 0x3c, !PT ;  /* 0x0000001a0f0f2212 */ /* 0x000fc600078e3cff */
[----:B------:R-:W4:Y:S01]  /*0410*/  @P4 LDG.E R26, desc[UR4][R10.64+0x50] ;  /* 0x000050040a1a4981 */ /* 0x000f22000c1e1900 */
[----:B------:R-:W-:-:S03]  /*0420*/  @!P0 LOP3.LUT R4, R4, R21, RZ, 0x3c, !PT ;  /* 0x0000001504048212 */ /* 0x000fc600078e3cff */
[----:B------:R-:W4:Y:S01]  /*0430*/  @P1 LDG.E R21, desc[UR4][R10.64+0x20] ;  /* 0x000020040a151981 */ /* 0x000f22000c1e1900 */
[----:B------:R-:W-:-:S03]  /*0440*/  @!P0 LOP3.LUT R2, R2, R23, RZ, 0x3c, !PT ;  /* 0x0000001702028212 */ /* 0x000fc600078e3cff */
[----:B------:R-:W4:Y:S01]  /*0450*/  @P2 LDG.E R23, desc[UR4][R10.64+0x2c] ;  /* 0x00002c040a172981 */ /* 0x000f22000c1e1900 */
[----:B------:R-:W-:-:S03]  /*0460*/  @P1 LOP3.LUT R4, R4, R25, RZ, 0x3c, !PT ;  /* 0x0000001904041212 */ /* 0x000fc600078e3cff */
[----:B------:R-:W4:Y:S01]  /*0470*/  @P2 LDG.E R25, desc[UR4][R10.64+0x34] ;  /* 0x000034040a192981 */ /* 0x000f22000c1e1900 */
[----:B--2---:R-:W-:-:S03]  /*0480*/  @!P0 LOP3.LUT R5, R5, R18, RZ, 0x3c, !PT ;  /* 0x0000001205058212 */ /* 0x004fc600078e3cff */
[----:B------:R-:W2:Y:S01]  /*0490*/  @P1 LDG.E R18, desc[UR4][R10.64+0x1c] ;  /* 0x00001c040a121981 */ /* 0x000ea2000c1e1900 */
[----:B---3--:R-:W-:-:S03]  /*04a0*/  @P1 LOP3.LUT R3, R3, R20, RZ, 0x3c, !PT ;  /* 0x0000001403031212 */ /* 0x008fc600078e3cff */
[----:B------:R-:W3:Y:S01]  /*04b0*/  @P2 LDG.E R20, desc[UR4][R10.64+0x30] ;  /* 0x000030040a142981 */ /* 0x000ee2000c1e1900 */
[----:B----4-:R-:W-:-:S03]  /*04c0*/  @P2 LOP3.LUT R3, R3, R22, RZ, 0x3c, !PT ;  /* 0x0000001603032212 */ /* 0x010fc600078e3cff */
[----:B------:R-:W4:Y:S01]  /*04d0*/  @P3 LDG.E R22, desc[UR4][R10.64+0x4c] ;  /* 0x00004c040a163981 */ /* 0x000f22000c1e1900 */
[----:B------:R-:W-:-:S04]  /*04e0*/  @P3 LOP3.LUT R15, R15, R28, RZ, 0x3c, !PT ;  /* 0x0000001c0f0f3212 */ /* 0x000fc800078e3cff */
[----:B------:R-:W-:Y:S02]  /*04f0*/  @P4 LOP3.LUT R15, R15, R26, RZ, 0x3c, !PT ;  /* 0x0000001a0f0f4212 */ /* 0x000fe400078e3cff */
[----:B------:R-:W-:Y:S01]  /*0500*/  @P1 LOP3.LUT R2, R2, R21, RZ, 0x3c, !PT ;  /* 0x0000001502021212 */ /* 0x000fe200078e3cff */
[----:B------:R-:W4:Y:S04]  /*0510*/  @P5 LDG.E R26, desc[UR4][R10.64+0x64] ;  /* 0x000064040a1a5981 */ /* 0x000f28000c1e1900 */
[----:B------:R-:W4:Y:S01]  /*0520*/  @P3 LDG.E R21, desc[UR4][R10.64+0x40] ;  /* 0x000040040a153981 */ /* 0x000f22000c1e1900 */
[----:B------:R-:W-:Y:S02]  /*0530*/  @P2 LOP3.LUT R4, R4, R23, RZ, 0x3c, !PT ;  /* 0x0000001704042212 */ /* 0x000fe400078e3cff */
[----:B------:R-:W-:Y:S01]  /*0540*/  @P2 LOP3.LUT R2, R2, R25, RZ, 0x3c, !PT ;  /* 0x0000001902022212 */ /* 0x000fe200078e3cff */
[----:B------:R-:W4:Y:S04]  /*0550*/  @P3 LDG.E R23, desc[UR4][R10.64+0x48] ;  /* 0x000048040a173981 */ /* 0x000f28000c1e1900 */
[----:B------:R-:W4:Y:S01]  /*0560*/  @P4 LDG.E R25, desc[UR4][R10.64+0x54] ;  /* 0x000054040a194981 */ /* 0x000f22000c1e1900 */
[----:B--2---:R-:W-:-:S03]  /*0570*/  @P1 LOP3.LUT R5, R5, R18, RZ, 0x3c, !PT ;  /* 0x0000001205051212 */ /* 0x004fc600078e3cff */
[----:B------:R-:W2:Y:S01]  /*0580*/  @P3 LDG.E R18, desc[UR4][R10.64+0x44] ;  /* 0x000044040a123981 */ /* 0x000ea2000c1e1900 */
[----:B---3--:R-:W-:-:S03]  /*0590*/  @P2 LOP3.LUT R5, R5, R20, RZ, 0x3c, !PT ;  /* 0x0000001405052212 */ /* 0x008fc600078e3cff */
[----:B------:R-:W3:Y:S01]  /*05a0*/  @P4 LDG.E R20, desc[UR4][R10.64+0x58] ;  /* 0x000058040a144981 */ /* 0x000ee2000c1e1900 */
[----:B----4-:R-:W-:-:S03]  /*05b0*/  @P3 LOP3.LUT R3, R3, R22, RZ, 0x3c, !PT ;  /* 0x0000001603033212 */ /* 0x010fc600078e3cff */
[----:B------:R-:W4:Y:S01]  /*05c0*/  @P4 LDG.E R22, desc[UR4][R10.64+0x60] ;  /* 0x000060040a164981 */ /* 0x000f22000c1e1900 */
[----:B------:R-:W-:Y:S02]  /*05d0*/  LOP3.LUT P0, RZ, R24, 0x80, RZ, 0xc0, !PT ;  /* 0x0000008018ff7812 */ /* 0x000fe4000780c0ff */
[----:B------:R-:W-:Y:S02]  /*05e0*/  @P5 LOP3.LUT R15, R15, R26, RZ, 0x3c, !PT ;  /* 0x0000001a0f0f5212 */ /* 0x000fe400078e3cff */
[----:B------:R-:W4:Y:S01]  /*05f0*/  @P6 LDG.E R26, desc[UR4][R10.64+0x78] ;  /* 0x000078040a1a6981 */ /* 0x000f22000c1e1900 */
[----:B------:R-:W-:-:S03]  /*0600*/  @P3 LOP3.LUT R4, R4, R21, RZ, 0x3c, !PT ;  /* 0x0000001504043212 */ /* 0x000fc600078e3cff */
[----:B------:R-:W4:Y:S01]  /*0610*/  @P4 LDG.E R21, desc[UR4][R10.64+0x5c] ;  /* 0x00005c040a154981 */ /* 0x000f22000c1e1900 */
[----:B------:R-:W-:-:S03]  /*0620*/  @P3 LOP3.LUT R2, R2, R23, RZ, 0x3c, !PT ;  /* 0x0000001702023212 */ /* 0x000fc600078e3cff */
[----:B------:R-:W4:Y:S01]  /*0630*/  @P5 LDG.E R23, desc[UR4][R10.64+0x68] ;  /* 0x000068040a175981 */ /* 0x000f22000c1e1900 */
[----:B------:R-:W-:-:S03]  /*0640*/  @P4 LOP3.LUT R4, R4, R25, RZ, 0x3c, !PT ;  /* 0x0000001904044212 */ /* 0x000fc600078e3cff */
[----:B------:R-:W4:Y:S01]  /*0650*/  @P5 LDG.E R25, desc[UR4][R10.64+0x70] ;  /* 0x000070040a195981 */ /* 0x000f22000c1e1900 */
[----:B--2---:R-:W-:-:S03]  /*0660*/  @P3 LOP3.LUT R5, R5, R18, RZ, 0x3c, !PT ;  /* 0x0000001205053212 */ /* 0x004fc600078e3cff */
[----:B------:R-:W2:Y:S01]  /*0670*/  @P5 LDG.E R18, desc[UR4][R10.64+0x6c] ;  /* 0x00006c040a125981 */ /* 0x000ea2000c1e1900 */
[----:B---3--:R-:W-:-:S03]  /*0680*/  @P4 LOP3.LUT R5, R5, R20, RZ, 0x3c, !PT ;  /* 0x0000001405054212 */ /* 0x008fc600078e3cff */
[----:B------:R-:W3:Y:S01]  /*0690*/  @P5 LDG.E R20, desc[UR4][R10.64+0x74] ;  /* 0x000074040a145981 */ /* 0x000ee2000c1e1900 */
[----:B----4-:R-:W-:-:S03]  /*06a0*/  @P4 LOP3.LUT R3, R3, R22, RZ, 0x3c, !PT ;  /* 0x0000001603034212 */ /* 0x010fc600078e3cff */
[----:B------:R-:W4:Y:S01]  /*06b0*/  @P0 LDG.E R22, desc[UR4][R10.64+0x8c] ;  /* 0x00008c040a160981 */ /* 0x000f22000c1e1900 */
[----:B------:R-:W-:-:S03]  /*06c0*/  @P6 LOP3.LUT R15, R15, R26, RZ, 0x3c, !PT ;  /* 0x0000001a0f0f6212 */ /* 0x000fc600078e3cff */
        /* <DEDUP_REMOVED lines=13> */
[----:B------:R-:W-:Y:S02]  /*07a0*/  @P6 LOP3.LUT R4, R4, R27, RZ, 0x3c, !PT ;  /* 0x0000001b04046212 */ /* 0x000fe400078e3cff */
[----:B------:R-:W-:Y:S02]  /*07b0*/  @P6 LOP3.LUT R2, R2, R21, RZ, 0x3c, !PT ;  /* 0x0000001502026212 */ /* 0x000fe400078e3cff */
[----:B------:R-:W-:Y:S02]  /*07c0*/  @P0 LOP3.LUT R4, R4, R23, RZ, 0x3c, !PT ;  /* 0x0000001704040212 */ /* 0x000fe400078e3cff */
[----:B------:R-:W-:Y:S02]  /*07d0*/  @P0 LOP3.LUT R2, R2, R25, RZ, 0x3c, !PT ;  /* 0x0000001902020212 */ /* 0x000fe400078e3cff */
[----:B--2---:R-:W-:Y:S02]  /*07e0*/  @P6 LOP3.LUT R5, R5, R18, RZ, 0x3c, !PT ;  /* 0x0000001205056212 */ /* 0x004fe400078e3cff */
[----:B---3--:R-:W-:-:S02]  /*07f0*/  @P6 LOP3.LUT R3, R3, R20, RZ, 0x3c, !PT ;  /* 0x0000001403036212 */ /* 0x008fc400078e3cff */
[----:B----4-:R-:W-:Y:S02]  /*0800*/  @P0 LOP3.LUT R5, R5, R22, RZ, 0x3c, !PT ;  /* 0x0000001605050212 */ /* 0x010fe400078e3cff */
[----:B------:R-:W-:Y:S02]  /*0810*/  @P0 LOP3.LUT R3, R3, R26, RZ, 0x3c, !PT ;  /* 0x0000001a03030212 */ /* 0x000fe400078e3cff */
[----:B------:R-:W-:-:S13]  /*0820*/  R2P PR, R24.B1, 0x7f ;  /* 0x0000007f18007804 */ /* 0x000fda0000001000 */
[----:B------:R-:W2:Y:S04]  /*0830*/  @P0 LDG.E R18, desc[UR4][R10.64+0xa0] ;  /* 0x0000a0040a120981 */ /* 0x000ea8000c1e1900 */
[----:B------:R-:W3:Y:S04]  /*0840*/  @P1 LDG.E R22, desc[UR4][R10.64+0xb4] ;  /* 0x0000b4040a161981 */ /* 0x000ee8000c1e1900 */
[----:B------:R-:W4:Y:S04]  /*0850*/  @P2 LDG.E R26, desc[UR4][R10.64+0xc8] ;  /* 0x0000c8040a1a2981 */ /* 0x000f28000c1e1900 */
[----:B------:R-:W4:Y:S04]  /*0860*/  @P3 LDG.E R28, desc[UR4][R10.64+0xdc] ;  /* 0x0000dc040a1c3981 */ /* 0x000f28000c1e1900 */
[----:B------:R-:W4:Y:S04]  /*0870*/  @P0 LDG.E R23, desc[UR4][R10.64+0xa4] ;  /* 0x0000a4040a170981 */ /* 0x000f28000c1e1900 */
[----:B------:R-:W4:Y:S04]  /*0880*/  @P0 LDG.E R20, desc[UR4][R10.64+0xa8] ;  /* 0x0000a8040a140981 */ /* 0x000f28000c1e1900 */
[----:B------:R-:W4:Y:S04]  /*0890*/  @P4 LDG.E R25, desc[UR4][R10.64+0xf0] ;  /* 0x0000f0040a194981 */ /* 0x000f28000c1e1900 */
        /* <DEDUP_REMOVED lines=21> */
[----:B------:R-:W-:Y:S02]  /*09f0*/  LOP3.LUT P0, RZ, R24, 0x8000, RZ, 0xc0, !PT ;  /* 0x0000800018ff7812 */ /* 0x000fe4000780c0ff */
[----:B----4-:R-:W-:Y:S01]  /*0a00*/  @P5 LOP3.LUT R15, R15, R26, RZ, 0x3c, !PT ;  /* 0x0000001a0f0f5212 */ /* 0x010fe200078e3cff */
[----:B------:R-:W4:Y:S04]  /*0a10*/  @P3 LDG.E R24, desc[UR4][R10.64+0xe4] ;  /* 0x0000e4040a183981 */ /* 0x000f28000c1e1900 */
[----:B------:R-:W2:Y:S01]  /*0a20*/  @P6 LDG.E R26, desc[UR4][R10.64+0x118] ;  /* 0x000118040a1a6981 */ /* 0x000ea2000c1e1900 */
        /* <DEDUP_REMOVED lines=8> */
[----:B---3--:R-:W-:-:S03]  /*0ab0*/  @P2 LOP3.LUT R3, R3, R22, RZ, 0x3c, !PT ;  /* 0x0000001603032212 */ /* 0x008fc600078e3cff */
[----:B------:R-:W3:Y:S01]  /*0ac0*/  @P4 LDG.E R22, desc[UR4][R10.64+0x100] ;  /* 0x000100040a164981 */ /* 0x000ee2000c1e1900 */
[----:B--2---:R-:W-:-:S03]  /*0ad0*/  @P6 LOP3.LUT R15, R15, R26, RZ, 0x3c, !PT ;  /* 0x0000001a0f0f6212 */ /* 0x004fc600078e3cff */
[----:B------:R-:W2:Y:S01]  /*0ae0*/  @P0 LDG.E R26, desc[UR4][R10.64+0x12c] ;  /* 0x00012c040a1a0981 */ /* 0x000ea2000c1e1900 */
[----:B----4-:R-:W-:-:S03]  /*0af0*/  @P2 LOP3.LUT R2, R2, R23, RZ, 0x3c, !PT ;  /* 0x0000001702022212 */ /* 0x010fc600078e3cff */
[----:B------:R-:W4:Y:S01]  /*0b00*/  @P4 LDG.E R23, desc[UR4][R10.64+0xfc] ;  /* 0x0000fc040a174981 */ /* 0x000f22000c1e1900 */
[----:B------:R-:W-:-:S03]  /*0b10*/  @P2 LOP3.LUT R5, R5, R20, RZ, 0x3c, !PT ;  /* 0x0000001405052212 */ /* 0x000fc600078e3cff */
[----:B------:R-:W4:Y:S01]  /*0b20*/  @P4 LDG.E R20, desc[UR4][R10.64+0xf8] ;  /* 0x0000f8040a144981 */ /* 0x000f22000c1e1900 */
[----:B------:R-:W-:Y:S02]  /*0b30*/  @P3 LOP3.LUT R2, R2, R27, RZ, 0x3c, !PT ;  /* 0x0000001b02023212 */ /* 0x000fe400078e3cff */
[----:B------:R-:W-:Y:S01]  /*0b40*/  @P3 LOP3.LUT R4, R4, R25, RZ, 0x3c, !PT ;  /* 0x0000001904043212 */ /* 0x000fe200078e3cff */
[----:B------:R-:W4:Y:S01]  /*0b50*/  @P5 LDG.E R27, desc[UR4][R10.64+0x110] ;  /* 0x000110040a1b5981 */ /* 0x000f22000c1e1900 */
[----:B------:R-:W-:-:S03]  /*0b60*/  @P3 LOP3.LUT R5, R5, R24, RZ, 0x3c, !PT ;  /* 0x0000001805053212 */ /* 0x000fc600078e3cff */
[----:B------:R-:W4:Y:S04]  /*0b70*/  @P5 LDG.E R25, desc[UR4][R10.64+0x108] ;  /* 0x000108040a195981 */ /* 0x000f28000c1e1900 */
        /* <DEDUP_REMOVED lines=19> */
[----:B------:R-:W-:-:S05]  /*0cb0*/  VIADD R19, R19, 0x10 ;  /* 0x0000001013137836 */ /* 0x000fca0000000000 */
[----:B------:R-:W-:Y:S02]  /*0cc0*/  ISETP.NE.AND P1, PT, R19, 0x20, PT ;  /* 0x000000201300780c */ /* 0x000fe40003f25270 */
[----:B------:R-:W-:Y:S02]  /*0cd0*/  @P5 LOP3.LUT R3, R3, R18, RZ, 0x3c, !PT ;  /* 0x0000001203035212 */ /* 0x000fe400078e3cff */
[----:B------:R-:W-:Y:S02]  /*0ce0*/  @P6 LOP3.LUT R4, R4, R21, RZ, 0x3c, !PT ;  /* 0x0000001504046212 */ /* 0x000fe400078e3cff */
[----:B---3--:R-:W-:-:S04]  /*0cf0*/  @P6 LOP3.LUT R3, R3, R22, RZ, 0x3c, !PT ;  /* 0x0000001603036212 */ /* 0x008fc800078e3cff */
[----:B--2---:R-:W-:Y:S02]  /*0d00*/  @P0 LOP3.LUT R3, R3, R26, RZ, 0x3c, !PT ;  /* 0x0000001a03030212 */ /* 0x004fe400078e3cff */
[----:B----4-:R-:W-:Y:S02]  /*0d10*/  @P6 LOP3.LUT R2, R2, R23, RZ, 0x3c, !PT ;  /* 0x0000001702026212 */ /* 0x010fe400078e3cff */
[----:B------:R-:W-:Y:S02]  /*0d20*/  @P6 LOP3.LUT R5, R5, R20, RZ, 0x3c, !PT ;  /* 0x0000001405056212 */ /* 0x000fe400078e3cff */
[----:B------:R-:W-:Y:S02]  /*0d30*/  @P0 LOP3.LUT R2, R2, R27, RZ, 0x3c, !PT ;  /* 0x0000001b02020212 */ /* 0x000fe400078e3cff */
[----:B------:R-:W-:Y:S02]  /*0d40*/  @P0 LOP3.LUT R4, R4, R25, RZ, 0x3c, !PT ;  /* 0x0000001904040212 */ /* 0x000fe400078e3cff */
[----:B------:R-:W-:Y:S01]  /*0d50*/  @P0 LOP3.LUT R5, R5, R24, RZ, 0x3c, !PT ;  /* 0x0000001805050212 */ /* 0x000fe200078e3cff */
[----:B------:R-:W-:Y:S06]  /*0d60*/  @P1 BRA `(.L_x_16) ;  /* 0xfffffff400481947 */ /* 0x000fec000383ffff */
[----:B------:R-:W-:-:S05]  /*0d70*/  VIADD R17, R17, 0x1 ;  /* 0x0000000111117836 */ /* 0x000fca0000000000 */
[----:B------:R-:W-:-:S13]  /*0d80*/  ISETP.NE.AND P0, PT, R17, 0x5, PT ;  /* 0x000000051100780c */ /* 0x000fda0003f05270 */
[----:B------:R-:W-:Y:S05]  /*0d90*/  @P0 BRA `(.L_x_17) ;  /* 0xfffffff400300947 */ /* 0x000fea000383ffff */
[----:B------:R1:W-:Y:S01]  /*0da0*/  STG.E.64 desc[UR4][R6.64+0x8], R4 ;  /* 0x0000080406007986 */ /* 0x0003e2000c101b04 */
[----:B------:R-:W-:Y:S01]  /*0db0*/  VIADD R14, R14, 0x1 ;  /* 0x000000010e0e7836 */ /* 0x000fe20000000000 */
[----:B------:R-:W-:Y:S02]  /*0dc0*/  LOP3.LUT R11, R0, 0x3, RZ, 0xc0, !PT ;  /* 0x00000003000b7812 */ /* 0x000fe400078ec0ff */
[----:B------:R1:W-:Y:S02]  /*0dd0*/  STG.E.64 desc[UR4][R6.64+0x10], R2 ;  /* 0x0000100206007986 */ /* 0x0003e4000c101b04 */
[----:B------:R-:W-:Y:S02]  /*0de0*/  ISETP.GE.U32.AND P0, PT, R14, R11, PT ;  /* 0x0000000b0e00720c */ /* 0x000fe40003f06070 */
[----:B------:R1:W-:Y:S11]  /*0df0*/  STG.E desc[UR4][R6.64+0x4], R15 ;  /* 0x0000040f06007986 */ /* 0x0003f6000c101904 */
[----:B------:R-:W-:Y:S05]  /*0e00*/  @!P0 BRA `(.L_x_18) ;  /* 0xfffffff400048947 */ /* 0x000fea000383ffff */
.L_x_15:
[----:B------:R-:W-:Y:S05]  /*0e10*/  BSYNC.RECONVERGENT B1 ;  /* 0x0000000000017941 */ /* 0x000fea0003800200 */
.L_x_14:
[----:B------:R-:W-:Y:S01]  /*0e20*/  ISETP.GT.U32.AND P0, PT, R0, 0x3, PT ;  /* 0x000000030000780c */ /* 0x000fe20003f04070 */
[----:B------:R-:W-:Y:S01]  /*0e30*/  VIADD R12, R12, 0x1 ;  /* 0x000000010c0c7836 */ /* 0x000fe20000000000 */
[--C-:B------:R-:W-:Y:S02]  /*0e40*/  SHF.R.U64 R0, R0, 0x2, R13.reuse ;  /* 0x0000000200007819 */ /* 0x100fe4000000120d */
[----:B------:R-:W-:Y:S02]  /*0e50*/  ISETP.GT.U32.AND.EX P0, PT, R13, RZ, PT, P0 ;  /* 0x000000ff0d00720c */ /* 0x000fe40003f04100 */
[----:B------:R-:W-:-:S11]  /*0e60*/  SHF.R.U32.HI R13, RZ, 0x2, R13 ;  /* 0x00000002ff0d7819 */ /* 0x000fd6000001160d */
[----:B------:R-:W-:Y:S05]  /*0e70*/  @P0 BRA `(.L_x_19) ;  /* 0xfffffff000c80947 */ /* 0x000fea000383ffff */
.L_x_13:
[----:B------:R-:W-:Y:S05]  /*0e80*/  BSYNC.RECONVERGENT B0 ;  /* 0x0000000000007941 */ /* 0x000fea0003800200 */
.L_x_12:
[----:B------:R-:W-:Y:S04]  /*0e90*/  STG.E.64 desc[UR4][R6.64+0x18], RZ ;  /* 0x000018ff06007986 */ /* 0x000fe8000c101b04 */
[----:B------:R-:W-:Y:S04]  /*0ea0*/  STG.E desc[UR4][R6.64+0x20], RZ ;  /* 0x000020ff06007986 */ /* 0x000fe8000c101904 */
[----:B------:R-:W-:Y:S01]  /*0eb0*/  STG.E.64 desc[UR4][R6.64+0x28], RZ ;  /* 0x000028ff06007986 */ /* 0x000fe2000c101b04 */
[----:B------:R-:W-:Y:S05]  /*0ec0*/  EXIT ;  /* 0x000000000000794d */ /* 0x000fea0003800000 */
.L_x_20:
        /* <DEDUP_REMOVED lines=11> */
.L_x_25:


//--------------------- .nv.global.init           --------------------------
	.section	.nv.global.init,"aw",@progbits
	.align	4
.nv.global.init:
	.type		mrg32k3aM1SubSeq,@object
	.size		mrg32k3aM1SubSeq,(mrg32k3aM2SubSeq - mrg32k3aM1SubSeq)
mrg32k3aM1SubSeq:
        /*0000*/ 	.byte	0x0b, 0xcc, 0xee, 0x04, 0x73, 0x29, 0x8b, 0x6f, 0xf6, 0x53, 0x03, 0xf6, 0x23, 0xf6, 0xea, 0xda
        /* <DEDUP_REMOVED lines=125> */
	.type		mrg32k3aM2SubSeq,@object
	.size		mrg32k3aM2SubSeq,(mrg32k3aM1 - mrg32k3aM2SubSeq)
mrg32k3aM2SubSeq:
        /* <DEDUP_REMOVED lines=126> */
	.type		mrg32k3aM1,@object
	.size		mrg32k3aM1,(mrg32k3aM1Seq - mrg32k3aM1)
mrg32k3aM1:
        /* <DEDUP_REMOVED lines=144> */
	.type		mrg32k3aM1Seq,@object
	.size		mrg32k3aM1Seq,(mrg32k3aM2 - mrg32k3aM1Seq)
mrg32k3aM1Seq:
        /* <DEDUP_REMOVED lines=144> */
	.type		mrg32k3aM2,@object
	.size		mrg32k3aM2,(mrg32k3aM2Seq - mrg32k3aM2)
mrg32k3aM2:
        /* <DEDUP_REMOVED lines=144> */
	.type		mrg32k3aM2Seq,@object
	.size		mrg32k3aM2Seq,(precalc_xorwow_matrix - mrg32k3aM2Seq)
mrg32k3aM2Seq:
        /* <DEDUP_REMOVED lines=144> */
	.type		precalc_xorwow_matrix,@object
	.size		precalc_xorwow_matrix,(precalc_xorwow_offset_matrix - precalc_xorwow_matrix)
precalc_xorwow_matrix:
        /* <DEDUP_REMOVED lines=6400> */
	.type		precalc_xorwow_offset_matrix,@object
	.size		precalc_xorwow_offset_matrix,(.L_1 - precalc_xorwow_offset_matrix)
precalc_xorwow_offset_matrix:
        /* <DEDUP_REMOVED lines=6400> */
.L_1:


//--------------------- .nv.shared.reserved.0     --------------------------
	.section	.nv.shared.reserved.0,"aw",@nobits
	.weak		__nv_reservedSMEM_offset_0_alias
	.size		__nv_reservedSMEM_offset_0_alias, 0, 64
	.other		__nv_reservedSMEM_offset_0_alias,@"STO_CUDA_RESERVED_SHARED STV_DEFAULT"
__nv_reservedSMEM_offset_0_alias:
	.zero		0
	.zero		64


//--------------------- .nv.constant0._Z6UpdatePfPKfS1_P17curandStateXORWOWS_S_S_iiiiiib --------------------------
	.section	.nv.constant0._Z6UpdatePfPKfS1_P17curandStateXORWOWS_S_S_iiiiiib,"a",@progbits
	.sectionflags	@""
	.align	4
.nv.constant0._Z6UpdatePfPKfS1_P17curandStateXORWOWS_S_S_iiiiiib:
	.zero		977


//--------------------- .nv.constant0._Z18statistics_reset_dPfi --------------------------
	.section	.nv.constant0._Z18statistics_reset_dPfi,"a",@progbits
	.sectionflags	@""
	.align	4
.nv.constant0._Z18statistics_reset_dPfi:
	.zero		908


//--------------------- .nv.constant0._Z5qinitPfS_i --------------------------
	.section	.nv.constant0._Z5qinitPfS_i,"a",@progbits
	.sectionflags	@""
	.align	4
.nv.constant0._Z5qinitPfS_i:
	.zero		916


//--------------------- .nv.constant0._Z9setCurandyP17curandStateXORWOW --------------------------
	.section	.nv.constant0._Z9setCurandyP17curandStateXORWOW,"a",@progbits
	.sectionflags	@""
	.align	4
.nv.constant0._Z9setCurandyP17curandStateXORWOW:
	.zero		912


//--------------------- SYMBOLS --------------------------

	.type		.nv.reservedSmem.offset0,@object
	.size		.nv.reservedSmem.offset0,0x4
